//
// Generated by NVIDIA NVVM Compiler
//
// Compiler Build ID: CL-36424714
// Cuda compilation tools, release 13.0, V13.0.88
// Based on NVVM 20.0.0
//

.version 9.0
.target sm_100
.address_size 64

	// .globl	_Z10scanKernelPKfPfS1_ii
.extern .func __assertfail
(
	.param .b64 __assertfail_param_0,
	.param .b64 __assertfail_param_1,
	.param .b32 __assertfail_param_2,
	.param .b64 __assertfail_param_3,
	.param .b64 __assertfail_param_4
)
;
.global .align 1 .b8 __unnamed_1[50] = {118, 111, 105, 100, 32, 115, 99, 97, 110, 75, 101, 114, 110, 101, 108, 73, 110, 112, 108, 97, 99, 101, 79, 110, 101, 66, 108, 111, 99, 107, 40, 102, 108, 111, 97, 116, 32, 42, 44, 32, 105, 110, 116, 44, 32, 105, 110, 116, 41};
.extern .shared .align 16 .b8 smem[];
.global .align 1 .b8 $str[16] = {98, 108, 111, 99, 107, 73, 100, 120, 46, 120, 32, 61, 61, 32, 48};
.global .align 1 .b8 $str$1[27] = {47, 116, 109, 112, 47, 115, 97, 115, 115, 95, 99, 117, 95, 122, 116, 108, 100, 122, 50, 114, 116, 47, 107, 46, 99, 117};

.visible .entry _Z10scanKernelPKfPfS1_ii(
	.param .u64 .ptr .align 1 _Z10scanKernelPKfPfS1_ii_param_0,
	.param .u64 .ptr .align 1 _Z10scanKernelPKfPfS1_ii_param_1,
	.param .u64 .ptr .align 1 _Z10scanKernelPKfPfS1_ii_param_2,
	.param .u32 _Z10scanKernelPKfPfS1_ii_param_3,
	.param .u32 _Z10scanKernelPKfPfS1_ii_param_4
)
{
	.reg .pred 	%p<13>;
	.reg .b32 	%r<56>;
	.reg .b32 	%f<31>;
	.reg .b64 	%rd<17>;

	ld.param.u64 	%rd6, [_Z10scanKernelPKfPfS1_ii_param_0];
	ld.param.u64 	%rd7, [_Z10scanKernelPKfPfS1_ii_param_1];
	ld.param.u64 	%rd5, [_Z10scanKernelPKfPfS1_ii_param_2];
	ld.param.u32 	%r22, [_Z10scanKernelPKfPfS1_ii_param_3];
	ld.param.u32 	%r23, [_Z10scanKernelPKfPfS1_ii_param_4];
	cvta.to.global.u64 	%rd1, %rd7;
	cvta.to.global.u64 	%rd2, %rd6;
	mov.u32 	%r1, %tid.x;
	shr.u32 	%r24, %r1, 5;
	xor.b32  	%r2, %r24, %r1;
	mov.u32 	%r3, %ntid.x;
	shl.b32 	%r4, %r3, 1;
	setp.lt.s32 	%p1, %r23, 1;
	mov.f32 	%f30, 0f00000000;
	@%p1 bra 	$L__BB0_21;
	mov.u32 	%r26, %ctaid.x;
	mul.lo.s32 	%r5, %r23, %r26;
	shl.b32 	%r27, %r1, 2;
	mov.u32 	%r28, smem;
	add.s32 	%r6, %r28, %r27;
	shl.b32 	%r29, %r3, 2;
	add.s32 	%r7, %r6, %r29;
	shl.b32 	%r30, %r2, 1;
	or.b32  	%r8, %r30, 1;
	shl.b32 	%r31, %r4, 2;
	add.s32 	%r9, %r28, %r31;
	mov.f32 	%f30, 0f00000000;
	mov.b32 	%r51, 0;
$L__BB0_2:
	add.s32 	%r32, %r51, %r5;
	mul.lo.s32 	%r33, %r3, %r32;
	shl.b32 	%r34, %r33, 1;
	add.s32 	%r11, %r34, %r1;
	setp.ge.s32 	%p2, %r11, %r22;
	mul.wide.s32 	%rd8, %r11, 4;
	add.s64 	%rd3, %rd2, %rd8;
	mov.f32 	%f28, 0f00000000;
	@%p2 bra 	$L__BB0_4;
	ld.global.f32 	%f28, [%rd3];
$L__BB0_4:
	st.shared.f32 	[%r6], %f28;
	add.s32 	%r12, %r11, %r3;
	setp.ge.u32 	%p3, %r12, %r22;
	mul.wide.u32 	%rd9, %r12, 4;
	add.s64 	%rd4, %rd2, %rd9;
	mov.f32 	%f29, 0f00000000;
	@%p3 bra 	$L__BB0_6;
	ld.global.f32 	%f29, [%rd4];
$L__BB0_6:
	st.shared.f32 	[%r7], %f29;
	bar.sync 	0;
	mov.b32 	%r52, 1;
	mov.u32 	%r53, %r3;
$L__BB0_7:
	setp.ge.u32 	%p4, %r2, %r53;
	@%p4 bra 	$L__BB0_9;
	mul.lo.s32 	%r36, %r52, %r8;
	shl.b32 	%r37, %r36, 2;
	add.s32 	%r39, %r28, %r37;
	ld.shared.f32 	%f13, [%r39+-4];
	shl.b32 	%r40, %r52, 2;
	add.s32 	%r41, %r39, %r40;
	ld.shared.f32 	%f14, [%r41+-4];
	add.f32 	%f15, %f13, %f14;
	st.shared.f32 	[%r41+-4], %f15;
$L__BB0_9:
	bar.sync 	0;
	shr.u32 	%r15, %r53, 1;
	shl.b32 	%r52, %r52, 1;
	setp.gt.u32 	%p5, %r53, 1;
	mov.u32 	%r53, %r15;
	@%p5 bra 	$L__BB0_7;
	setp.ne.s32 	%p6, %r1, 0;
	ld.shared.f32 	%f6, [%r9+-4];
	bar.sync 	0;
	@%p6 bra 	$L__BB0_12;
	mov.b32 	%r42, 0;
	st.shared.u32 	[%r9+-4], %r42;
$L__BB0_12:
	bar.sync 	0;
	mov.b32 	%r54, 1;
	mov.u32 	%r55, %r3;
$L__BB0_13:
	setp.ge.s32 	%p7, %r2, %r54;
	@%p7 bra 	$L__BB0_15;
	mul.lo.s32 	%r44, %r55, %r8;
	shl.b32 	%r45, %r44, 2;
	add.s32 	%r47, %r28, %r45;
	ld.shared.f32 	%f16, [%r47+-4];
	shl.b32 	%r48, %r55, 2;
	add.s32 	%r49, %r47, %r48;
	ld.shared.f32 	%f17, [%r49+-4];
	st.shared.f32 	[%r47+-4], %f17;
	add.f32 	%f18, %f16, %f17;
	st.shared.f32 	[%r49+-4], %f18;
$L__BB0_15:
	bar.sync 	0;
	shr.u32 	%r19, %r55, 1;
	shl.b32 	%r54, %r54, 1;
	setp.gt.u32 	%p8, %r55, 1;
	mov.u32 	%r55, %r19;
	@%p8 bra 	$L__BB0_13;
	setp.ge.s32 	%p9, %r11, %r22;
	@%p9 bra 	$L__BB0_18;
	ld.global.f32 	%f19, [%rd3];
	ld.shared.f32 	%f20, [%r6];
	add.f32 	%f21, %f19, %f20;
	add.f32 	%f22, %f30, %f21;
	mul.wide.s32 	%rd10, %r11, 4;
	add.s64 	%rd11, %rd1, %rd10;
	st.global.f32 	[%rd11], %f22;
$L__BB0_18:
	setp.ge.u32 	%p10, %r12, %r22;
	@%p10 bra 	$L__BB0_20;
	ld.global.f32 	%f23, [%rd4];
	ld.shared.f32 	%f24, [%r7];
	add.f32 	%f25, %f23, %f24;
	add.f32 	%f26, %f30, %f25;
	mul.wide.u32 	%rd12, %r12, 4;
	add.s64 	%rd13, %rd1, %rd12;
	st.global.f32 	[%rd13], %f26;
$L__BB0_20:
	add.f32 	%f30, %f30, %f6;
	bar.sync 	0;
	add.s32 	%r51, %r51, 1;
	setp.ne.s32 	%p11, %r51, %r23;
	@%p11 bra 	$L__BB0_2;
$L__BB0_21:
	setp.ne.s32 	%p12, %r1, 0;
	@%p12 bra 	$L__BB0_23;
	mov.u32 	%r50, %ctaid.x;
	cvta.to.global.u64 	%rd14, %rd5;
	mul.wide.u32 	%rd15, %r50, 4;
	add.s64 	%rd16, %rd14, %rd15;
	st.global.f32 	[%rd16], %f30;
$L__BB0_23:
	ret;

}
	// .globl	_Z25scanKernelInplaceOneBlockPfii
.visible .entry _Z25scanKernelInplaceOneBlockPfii(
	.param .u64 .ptr .align 1 _Z25scanKernelInplaceOneBlockPfii_param_0,
	.param .u32 _Z25scanKernelInplaceOneBlockPfii_param_1,
	.param .u32 _Z25scanKernelInplaceOneBlockPfii_param_2
)
{
	.reg .pred 	%p<13>;
	.reg .b32 	%r<51>;
	.reg .b32 	%f<28>;
	.reg .b64 	%rd<13>;

	ld.param.u64 	%rd4, [_Z25scanKernelInplaceOneBlockPfii_param_0];
	ld.param.u32 	%r22, [_Z25scanKernelInplaceOneBlockPfii_param_1];
	ld.param.u32 	%r23, [_Z25scanKernelInplaceOneBlockPfii_param_2];
	cvta.to.global.u64 	%rd1, %rd4;
	mov.u32 	%r1, %tid.x;
	mov.u32 	%r2, %ntid.x;
	shl.b32 	%r3, %r2, 1;
	mov.u32 	%r4, %ctaid.x;
	setp.eq.s32 	%p1, %r4, 0;
	@%p1 bra 	$L__BB1_2;
	mov.u64 	%rd5, $str;
	cvta.global.u64 	%rd6, %rd5;
	mov.u64 	%rd7, $str$1;
	cvta.global.u64 	%rd8, %rd7;
	mov.u64 	%rd9, __unnamed_1;
	cvta.global.u64 	%rd10, %rd9;
	{ // callseq 0, 0
	.param .b64 param0;
	st.param.b64 	[param0], %rd6;
	.param .b64 param1;
	st.param.b64 	[param1], %rd8;
	.param .b32 param2;
	st.param.b32 	[param2], 95;
	.param .b64 param3;
	st.param.b64 	[param3], %rd10;
	.param .b64 param4;
	st.param.b64 	[param4], 1;
	call.uni 
	__assertfail, 
	(
	param0, 
	param1, 
	param2, 
	param3, 
	param4
	);
	} // callseq 0
$L__BB1_2:
	setp.lt.s32 	%p2, %r23, 1;
	@%p2 bra 	$L__BB1_23;
	mul.lo.s32 	%r5, %r23, %r4;
	shl.b32 	%r25, %r1, 2;
	mov.u32 	%r26, smem;
	add.s32 	%r6, %r26, %r25;
	shl.b32 	%r27, %r2, 2;
	add.s32 	%r7, %r6, %r27;
	shl.b32 	%r28, %r1, 1;
	or.b32  	%r8, %r28, 1;
	shl.b32 	%r29, %r3, 2;
	add.s32 	%r9, %r26, %r29;
	mov.f32 	%f25, 0f00000000;
	mov.b32 	%r46, 0;
$L__BB1_4:
	add.s32 	%r30, %r46, %r5;
	mad.lo.s32 	%r11, %r30, %r3, %r1;
	setp.ge.s32 	%p3, %r11, %r22;
	mul.wide.s32 	%rd11, %r11, 4;
	add.s64 	%rd2, %rd1, %rd11;
	mov.f32 	%f26, 0f00000000;
	@%p3 bra 	$L__BB1_6;
	ld.global.f32 	%f26, [%rd2];
$L__BB1_6:
	st.shared.f32 	[%r6], %f26;
	add.s32 	%r12, %r11, %r2;
	setp.ge.u32 	%p4, %r12, %r22;
	mul.wide.u32 	%rd12, %r12, 4;
	add.s64 	%rd3, %rd1, %rd12;
	mov.f32 	%f27, 0f00000000;
	@%p4 bra 	$L__BB1_8;
	ld.global.f32 	%f27, [%rd3];
$L__BB1_8:
	st.shared.f32 	[%r7], %f27;
	bar.sync 	0;
	mov.b32 	%r47, 1;
	mov.u32 	%r48, %r2;
$L__BB1_9:
	setp.ge.u32 	%p5, %r1, %r48;
	@%p5 bra 	$L__BB1_11;
	mul.lo.s32 	%r32, %r47, %r8;
	shl.b32 	%r33, %r32, 2;
	add.s32 	%r35, %r26, %r33;
	ld.shared.f32 	%f11, [%r35+-4];
	shl.b32 	%r36, %r47, 2;
	add.s32 	%r37, %r35, %r36;
	ld.shared.f32 	%f12, [%r37+-4];
	add.f32 	%f13, %f11, %f12;
	st.shared.f32 	[%r37+-4], %f13;
$L__BB1_11:
	bar.sync 	0;
	shr.u32 	%r15, %r48, 1;
	shl.b32 	%r47, %r47, 1;
	setp.gt.u32 	%p6, %r48, 1;
	mov.u32 	%r48, %r15;
	@%p6 bra 	$L__BB1_9;
	setp.ne.s32 	%p7, %r1, 0;
	ld.shared.f32 	%f6, [%r9+-4];
	bar.sync 	0;
	@%p7 bra 	$L__BB1_14;
	mov.b32 	%r38, 0;
	st.shared.u32 	[%r9+-4], %r38;
$L__BB1_14:
	bar.sync 	0;
	mov.b32 	%r49, 1;
	mov.u32 	%r50, %r2;
$L__BB1_15:
	setp.ge.s32 	%p8, %r1, %r49;
	@%p8 bra 	$L__BB1_17;
	mul.lo.s32 	%r40, %r50, %r8;
	shl.b32 	%r41, %r40, 2;
	add.s32 	%r43, %r26, %r41;
	ld.shared.f32 	%f14, [%r43+-4];
	shl.b32 	%r44, %r50, 2;
	add.s32 	%r45, %r43, %r44;
	ld.shared.f32 	%f15, [%r45+-4];
	st.shared.f32 	[%r43+-4], %f15;
	add.f32 	%f16, %f14, %f15;
	st.shared.f32 	[%r45+-4], %f16;
$L__BB1_17:
	bar.sync 	0;
	shr.u32 	%r19, %r50, 1;
	shl.b32 	%r49, %r49, 1;
	setp.gt.u32 	%p9, %r50, 1;
	mov.u32 	%r50, %r19;
	@%p9 bra 	$L__BB1_15;
	setp.ge.s32 	%p10, %r11, %r22;
	@%p10 bra 	$L__BB1_20;
	ld.global.f32 	%f17, [%rd2];
	ld.shared.f32 	%f18, [%r6];
	add.f32 	%f19, %f17, %f18;
	add.f32 	%f20, %f25, %f19;
	st.global.f32 	[%rd2], %f20;
$L__BB1_20:
	setp.ge.u32 	%p11, %r12, %r22;
	@%p11 bra 	$L__BB1_22;
	ld.global.f32 	%f21, [%rd3];
	ld.shared.f32 	%f22, [%r7];
	add.f32 	%f23, %f21, %f22;
	add.f32 	%f24, %f25, %f23;
	st.global.f32 	[%rd3], %f24;
$L__BB1_22:
	add.f32 	%f25, %f25, %f6;
	bar.sync 	0;
	add.s32 	%r46, %r46, 1;
	setp.ne.s32 	%p12, %r46, %r23;
	@%p12 bra 	$L__BB1_4;
$L__BB1_23:
	ret;

}
	// .globl	_Z18addBlockSumsKernelPfS_ii
.visible .entry _Z18addBlockSumsKernelPfS_ii(
	.param .u64 .ptr .align 1 _Z18addBlockSumsKernelPfS_ii_param_0,
	.param .u64 .ptr .align 1 _Z18addBlockSumsKernelPfS_ii_param_1,
	.param .u32 _Z18addBlockSumsKernelPfS_ii_param_2,
	.param .u32 _Z18addBlockSumsKernelPfS_ii_param_3
)
{
	.reg .pred 	%p<9>;
	.reg .b32 	%r<27>;
	.reg .b32 	%f<7>;
	.reg .b64 	%rd<11>;

	ld.param.u64 	%rd4, [_Z18addBlockSumsKernelPfS_ii_param_0];
	ld.param.u64 	%rd3, [_Z18addBlockSumsKernelPfS_ii_param_1];
	ld.param.u32 	%r15, [_Z18addBlockSumsKernelPfS_ii_param_2];
	ld.param.u32 	%r14, [_Z18addBlockSumsKernelPfS_ii_param_3];
	cvta.to.global.u64 	%rd1, %rd4;
	mov.u32 	%r1, %ntid.x;
	shl.b32 	%r2, %r1, 1;
	mov.u32 	%r3, %ctaid.x;
	mul.lo.s32 	%r16, %r2, %r3;
	mov.u32 	%r4, %tid.x;
	mad.lo.s32 	%r25, %r16, %r14, %r4;
	setp.lt.s32 	%p1, %r14, 1;
	setp.ge.s32 	%p2, %r25, %r15;
	or.pred  	%p3, %p1, %p2;
	setp.eq.s32 	%p4, %r3, 0;
	or.pred  	%p5, %p4, %p3;
	@%p5 bra 	$L__BB2_7;
	cvta.to.global.u64 	%rd5, %rd3;
	add.s32 	%r19, %r3, -1;
	mul.wide.u32 	%rd6, %r19, 4;
	add.s64 	%rd2, %rd5, %rd6;
	mul.lo.s32 	%r20, %r3, %r14;
	mul.lo.s32 	%r21, %r20, %r1;
	shl.b32 	%r22, %r21, 1;
	add.s32 	%r23, %r22, %r1;
	add.s32 	%r24, %r4, %r23;
	mov.b32 	%r26, 0;
$L__BB2_2:
	setp.ge.s32 	%p6, %r25, %r15;
	@%p6 bra 	$L__BB2_4;
	ld.global.f32 	%f1, [%rd2];
	mul.wide.s32 	%rd7, %r25, 4;
	add.s64 	%rd8, %rd1, %rd7;
	ld.global.f32 	%f2, [%rd8];
	add.f32 	%f3, %f1, %f2;
	st.global.f32 	[%rd8], %f3;
$L__BB2_4:
	setp.ge.u32 	%p7, %r24, %r15;
	@%p7 bra 	$L__BB2_6;
	ld.global.f32 	%f4, [%rd2];
	mul.wide.u32 	%rd9, %r24, 4;
	add.s64 	%rd10, %rd1, %rd9;
	ld.global.f32 	%f5, [%rd10];
	add.f32 	%f6, %f4, %f5;
	st.global.f32 	[%rd10], %f6;
$L__BB2_6:
	add.s32 	%r26, %r26, 1;
	add.s32 	%r25, %r25, %r2;
	add.s32 	%r24, %r24, %r2;
	setp.lt.s32 	%p8, %r26, %r14;
	@%p8 bra 	$L__BB2_2;
$L__BB2_7:
	ret;

}


// ===== COMPILED SASS (sm_100) =====

	.target	sm_100

	.elftype	@"ET_EXEC"


//--------------------- .note.nv.tkinfo           --------------------------
	.section	.note.nv.tkinfo,"",@"SHT_NOTE"
	.sectionflags	@"SHF_NOTE_NV_TKINFO"
	.tkinfo
        /*0018*/ 	.word	0x00000002
        /*0030*/ 	.string	""
        /*0030*/ 	.string	"ptxas"
        /*0030*/ 	.string	"Cuda compilation tools, release 13.0, V13.0.88"
        /*0030*/ 	.string	"Build cuda_13.0.r13.0/compiler.36424714_0"
        /*0030*/ 	.string	"-arch sm_100 -m 64 "



//--------------------- .note.nv.cuinfo           --------------------------
	.section	.note.nv.cuinfo,"",@"SHT_NOTE"
	.sectionflags	@"SHF_NOTE_NV_CUINFO"
        /*0018*/ 	.short	0x0002
        /*001a*/ 	.short	0x0064
        /*001c*/ 	.short	0x0082
	.zero		2


//--------------------- .nv.info                  --------------------------
	.section	.nv.info,"",@"SHT_CUDA_INFO"
	.align	4


	//----- nvinfo : EIATTR_REGCOUNT
	.align		4
        /*0000*/ 	.byte	0x04, 0x2f
        /*0002*/ 	.short	(.L_4 - .L_3)
	.align		4
.L_3:
        /*0004*/ 	.word	index@(_Z10scanKernelPKfPfS1_ii)
        /*0008*/ 	.word	0x0000001c


	//----- nvinfo : EIATTR_FRAME_SIZE
	.align		4
.L_4:
        /*000c*/ 	.byte	0x04, 0x11
        /*000e*/ 	.short	(.L_6 - .L_5)
	.align		4
.L_5:
        /*0010*/ 	.word	index@(_Z10scanKernelPKfPfS1_ii)
        /*0014*/ 	.word	0x00000000


	//----- nvinfo : EIATTR_REGCOUNT
	.align		4
.L_6:
        /*0018*/ 	.byte	0x04, 0x2f
        /*001a*/ 	.short	(.L_8 - .L_7)
	.align		4
.L_7:
        /*001c*/ 	.word	index@(_Z25scanKernelInplaceOneBlockPfii)
        /*0020*/ 	.word	0x0000001c


	//----- nvinfo : EIATTR_FRAME_SIZE
	.align		4
.L_8:
        /*0024*/ 	.byte	0x04, 0x11
        /*0026*/ 	.short	(.L_10 - .L_9)
	.align		4
.L_9:
        /*0028*/ 	.word	index@(_Z25scanKernelInplaceOneBlockPfii)
        /*002c*/ 	.word	0x00000000


	//----- nvinfo : EIATTR_REGCOUNT
	.align		4
.L_10:
        /*0030*/ 	.byte	0x04, 0x2f
        /*0032*/ 	.short	(.L_12 - .L_11)
	.align		4
.L_11:
        /*0034*/ 	.word	index@(_Z18addBlockSumsKernelPfS_ii)
        /*0038*/ 	.word	0x0000001a


	//----- nvinfo : EIATTR_FRAME_SIZE
	.align		4
.L_12:
        /*003c*/ 	.byte	0x04, 0x11
        /*003e*/ 	.short	(.L_14 - .L_13)
	.align		4
.L_13:
        /*0040*/ 	.word	index@(_Z18addBlockSumsKernelPfS_ii)
        /*0044*/ 	.word	0x00000000


	//----- nvinfo : EIATTR_MIN_STACK_SIZE
	.align		4
.L_14:
        /*0048*/ 	.byte	0x04, 0x12
        /*004a*/ 	.short	(.L_16 - .L_15)
	.align		4
.L_15:
        /*004c*/ 	.word	index@(_Z18addBlockSumsKernelPfS_ii)
        /*0050*/ 	.word	0x00000000


	//----- nvinfo : EIATTR_MIN_STACK_SIZE
	.align		4
.L_16:
        /*0054*/ 	.byte	0x04, 0x12
        /*0056*/ 	.short	(.L_18 - .L_17)
	.align		4
.L_17:
        /*0058*/ 	.word	index@(_Z25scanKernelInplaceOneBlockPfii)
        /*005c*/ 	.word	0x00000000


	//----- nvinfo : EIATTR_MIN_STACK_SIZE
	.align		4
.L_18:
        /*0060*/ 	.byte	0x04, 0x12
        /*0062*/ 	.short	(.L_20 - .L_19)
	.align		4
.L_19:
        /*0064*/ 	.word	index@(_Z10scanKernelPKfPfS1_ii)
        /*0068*/ 	.word	0x00000000
.L_20:


//--------------------- .nv.compat                --------------------------
	.section	.nv.compat,"",@"SHT_CUDA_COMPAT_INFO"
	.align	4
        /*0000*/ 	.byte	0x02, 0x09, 0x00, 0x00, 0x02, 0x02, 0x01, 0x00, 0x02, 0x05, 0x05, 0x00, 0x03, 0x07, 0x01, 0x01
        /*0010*/ 	.byte	0x02, 0x03, 0x00, 0x00, 0x02, 0x06, 0x01, 0x00, 0x04, 0x0b, 0x08, 0x00, 0x09, 0x00, 0x00, 0x00
        /*0020*/ 	.byte	0x00, 0x00, 0x00, 0x00


//--------------------- .nv.info._Z18addBlockSumsKernelPfS_ii --------------------------
	.section	.nv.info._Z18addBlockSumsKernelPfS_ii,"",@"SHT_CUDA_INFO"
	.sectionflags	@""
	.align	4


	//----- nvinfo : EIATTR_CUDA_API_VERSION
	.align		4
        /*0000*/ 	.byte	0x04, 0x37
        /*0002*/ 	.short	(.L_22 - .L_21)
.L_21:
        /*0004*/ 	.word	0x00000082


	//----- nvinfo : EIATTR_KPARAM_INFO
	.align		4
.L_22:
        /*0008*/ 	.byte	0x04, 0x17
        /*000a*/ 	.short	(.L_24 - .L_23)
.L_23:
        /*000c*/ 	.word	0x00000000
        /*0010*/ 	.short	0x0003
        /*0012*/ 	.short	0x0014
        /*0014*/ 	.byte	0x00, 0xf0, 0x11, 0x00


	//----- nvinfo : EIATTR_KPARAM_INFO
	.align		4
.L_24:
        /*0018*/ 	.byte	0x04, 0x17
        /*001a*/ 	.short	(.L_26 - .L_25)
.L_25:
        /*001c*/ 	.word	0x00000000
        /*0020*/ 	.short	0x0002
        /*0022*/ 	.short	0x0010
        /*0024*/ 	.byte	0x00, 0xf0, 0x11, 0x00


	//----- nvinfo : EIATTR_KPARAM_INFO
	.align		4
.L_26:
        /*0028*/ 	.byte	0x04, 0x17
        /*002a*/ 	.short	(.L_28 - .L_27)
.L_27:
        /*002c*/ 	.word	0x00000000
        /*0030*/ 	.short	0x0001
        /*0032*/ 	.short	0x0008
        /*0034*/ 	.byte	0x00, 0xf5, 0x21, 0x00


	//----- nvinfo : EIATTR_KPARAM_INFO
	.align		4
.L_28:
        /*0038*/ 	.byte	0x04, 0x17
        /*003a*/ 	.short	(.L_30 - .L_29)
.L_29:
        /*003c*/ 	.word	0x00000000
        /*0040*/ 	.short	0x0000
        /*0042*/ 	.short	0x0000
        /*0044*/ 	.byte	0x00, 0xf5, 0x21, 0x00


	//----- nvinfo : EIATTR_SPARSE_MMA_MASK
	.align		4
.L_30:
        /*0048*/ 	.byte	0x03, 0x50
        /*004a*/ 	.short	0x0000


	//----- nvinfo : EIATTR_MAXREG_COUNT
	.align		4
        /*004c*/ 	.byte	0x03, 0x1b
        /*004e*/ 	.short	0x00ff


	//----- nvinfo : EIATTR_MERCURY_ISA_VERSION
	.align		4
        /*0050*/ 	.byte	0x03, 0x5f
        /*0052*/ 	.short	0x0101


	//----- nvinfo : EIATTR_VRC_CTA_INIT_COUNT
	.align		4
        /*0054*/ 	.byte	0x02, 0x4a
	.zero		1
	.zero		1


	//----- nvinfo : EIATTR_EXIT_INSTR_OFFSETS
	.align		4
        /*0058*/ 	.byte	0x04, 0x1c
        /*005a*/ 	.short	(.L_32 - .L_31)


	//   ....[0]....
.L_31:
        /*005c*/ 	.word	0x000000b0


	//   ....[1]....
        /*0060*/ 	.word	0x00000860


	//   ....[2]....
        /*0064*/ 	.word	0x00000920


	//   ....[3]....
        /*0068*/ 	.word	0x00000990


	//----- nvinfo : EIATTR_CRS_STACK_SIZE
	.align		4
.L_32:
        /*006c*/ 	.byte	0x04, 0x1e
        /*006e*/ 	.short	(.L_34 - .L_33)
.L_33:
        /*0070*/ 	.word	0x00000000


	//----- nvinfo : EIATTR_CBANK_PARAM_SIZE
	.align		4
.L_34:
        /*0074*/ 	.byte	0x03, 0x19
        /*0076*/ 	.short	0x0018


	//----- nvinfo : EIATTR_PARAM_CBANK
	.align		4
        /*0078*/ 	.byte	0x04, 0x0a
        /*007a*/ 	.short	(.L_36 - .L_35)
	.align		4
.L_35:
        /*007c*/ 	.word	index@(.nv.constant0._Z18addBlockSumsKernelPfS_ii)
        /*0080*/ 	.short	0x0380
        /*0082*/ 	.short	0x0018


	//----- nvinfo : EIATTR_SW_WAR
	.align		4
.L_36:
        /*0084*/ 	.byte	0x04, 0x36
        /*0086*/ 	.short	(.L_38 - .L_37)
.L_37:
        /*0088*/ 	.word	0x00000008
.L_38:


//--------------------- .nv.info._Z25scanKernelInplaceOneBlockPfii --------------------------
	.section	.nv.info._Z25scanKernelInplaceOneBlockPfii,"",@"SHT_CUDA_INFO"
	.sectionflags	@""
	.align	4


	//----- nvinfo : EIATTR_CUDA_API_VERSION
	.align		4
        /*0000*/ 	.byte	0x04, 0x37
        /*0002*/ 	.short	(.L_40 - .L_39)
.L_39:
        /*0004*/ 	.word	0x00000082


	//----- nvinfo : EIATTR_KPARAM_INFO
	.align		4
.L_40:
        /*0008*/ 	.byte	0x04, 0x17
        /*000a*/ 	.short	(.L_42 - .L_41)
.L_41:
        /*000c*/ 	.word	0x00000000
        /*0010*/ 	.short	0x0002
        /*0012*/ 	.short	0x000c
        /*0014*/ 	.byte	0x00, 0xf0, 0x11, 0x00


	//----- nvinfo : EIATTR_KPARAM_INFO
	.align		4
.L_42:
        /*0018*/ 	.byte	0x04, 0x17
        /*001a*/ 	.short	(.L_44 - .L_43)
.L_43:
        /*001c*/ 	.word	0x00000000
        /*0020*/ 	.short	0x0001
        /*0022*/ 	.short	0x0008
        /*0024*/ 	.byte	0x00, 0xf0, 0x11, 0x00


	//----- nvinfo : EIATTR_KPARAM_INFO
	.align		4
.L_44:
        /*0028*/ 	.byte	0x04, 0x17
        /*002a*/ 	.short	(.L_46 - .L_45)
.L_45:
        /*002c*/ 	.word	0x00000000
        /*0030*/ 	.short	0x0000
        /*0032*/ 	.short	0x0000
        /*0034*/ 	.byte	0x00, 0xf5, 0x21, 0x00


	//----- nvinfo : EIATTR_SPARSE_MMA_MASK
	.align		4
.L_46:
        /*0038*/ 	.byte	0x03, 0x50
        /*003a*/ 	.short	0x0000


	//----- nvinfo : EIATTR_MAXREG_COUNT
	.align		4
        /*003c*/ 	.byte	0x03, 0x1b
        /*003e*/ 	.short	0x00ff


	//----- nvinfo : EIATTR_NUM_BARRIERS
	.align		4
        /*0040*/ 	.byte	0x02, 0x4c
        /*0042*/ 	.byte	0x01
	.zero		1


	//----- nvinfo : EIATTR_EXTERNS
	.align		4
        /*0044*/ 	.byte	0x04, 0x0f
        /*0046*/ 	.short	(.L_48 - .L_47)


	//   ....[0]....
	.align		4
.L_47:
        /*0048*/ 	.word	index@(__assertfail)


	//----- nvinfo : EIATTR_MERCURY_ISA_VERSION
	.align		4
.L_48:
        /*004c*/ 	.byte	0x03, 0x5f
        /*004e*/ 	.short	0x0101


	//----- nvinfo : EIATTR_VRC_CTA_INIT_COUNT
	.align		4
        /*0050*/ 	.byte	0x02, 0x4a
	.zero		1
	.zero		1


	//----- nvinfo : EIATTR_SYSCALL_OFFSETS
	.align		4
        /*0054*/ 	.byte	0x04, 0x46
        /*0056*/ 	.short	(.L_50 - .L_49)


	//   ....[0]....
.L_49:
        /*0058*/ 	.word	0x00000150


	//----- nvinfo : EIATTR_EXIT_INSTR_OFFSETS
	.align		4
.L_50:
        /*005c*/ 	.byte	0x04, 0x1c
        /*005e*/ 	.short	(.L_52 - .L_51)


	//   ....[0]....
.L_51:
        /*0060*/ 	.word	0x00000180


	//   ....[1]....
        /*0064*/ 	.word	0x00000710


	//----- nvinfo : EIATTR_CRS_STACK_SIZE
	.align		4
.L_52:
        /*0068*/ 	.byte	0x04, 0x1e
        /*006a*/ 	.short	(.L_54 - .L_53)
.L_53:
        /*006c*/ 	.word	0x00000000


	//----- nvinfo : EIATTR_CBANK_PARAM_SIZE
	.align		4
.L_54:
        /*0070*/ 	.byte	0x03, 0x19
        /*0072*/ 	.short	0x0010


	//----- nvinfo : EIATTR_PARAM_CBANK
	.align		4
        /*0074*/ 	.byte	0x04, 0x0a
        /*0076*/ 	.short	(.L_56 - .L_55)
	.align		4
.L_55:
        /*0078*/ 	.word	index@(.nv.constant0._Z25scanKernelInplaceOneBlockPfii)
        /*007c*/ 	.short	0x0380
        /*007e*/ 	.short	0x0010


	//----- nvinfo : EIATTR_SW_WAR
	.align		4
.L_56:
        /*0080*/ 	.byte	0x04, 0x36
        /*0082*/ 	.short	(.L_58 - .L_57)
.L_57:
        /*0084*/ 	.word	0x00000008
.L_58:


//--------------------- .nv.info._Z10scanKernelPKfPfS1_ii --------------------------
	.section	.nv.info._Z10scanKernelPKfPfS1_ii,"",@"SHT_CUDA_INFO"
	.sectionflags	@""
	.align	4


	//----- nvinfo : EIATTR_CUDA_API_VERSION
	.align		4
        /*0000*/ 	.byte	0x04, 0x37
        /*0002*/ 	.short	(.L_60 - .L_59)
.L_59:
        /*0004*/ 	.word	0x00000082


	//----- nvinfo : EIATTR_KPARAM_INFO
	.align		4
.L_60:
        /*0008*/ 	.byte	0x04, 0x17
        /*000a*/ 	.short	(.L_62 - .L_61)
.L_61:
        /*000c*/ 	.word	0x00000000
        /*0010*/ 	.short	0x0004
        /*0012*/ 	.short	0x001c
        /*0014*/ 	.byte	0x00, 0xf0, 0x11, 0x00


	//----- nvinfo : EIATTR_KPARAM_INFO
	.align		4
.L_62:
        /*0018*/ 	.byte	0x04, 0x17
        /*001a*/ 	.short	(.L_64 - .L_63)
.L_63:
        /*001c*/ 	.word	0x00000000
        /*0020*/ 	.short	0x0003
        /*0022*/ 	.short	0x0018
        /*0024*/ 	.byte	0x00, 0xf0, 0x11, 0x00


	//----- nvinfo : EIATTR_KPARAM_INFO
	.align		4
.L_64:
        /*0028*/ 	.byte	0x04, 0x17
        /*002a*/ 	.short	(.L_66 - .L_65)
.L_65:
        /*002c*/ 	.word	0x00000000
        /*0030*/ 	.short	0x0002
        /*0032*/ 	.short	0x0010
        /*0034*/ 	.byte	0x00, 0xf5, 0x21, 0x00


	//----- nvinfo : EIATTR_KPARAM_INFO
	.align		4
.L_66:
        /*0038*/ 	.byte	0x04, 0x17
        /*003a*/ 	.short	(.L_68 - .L_67)
.L_67:
        /*003c*/ 	.word	0x00000000
        /*0040*/ 	.short	0x0001
        /*0042*/ 	.short	0x0008
        /*0044*/ 	.byte	0x00, 0xf5, 0x21, 0x00


	//----- nvinfo : EIATTR_KPARAM_INFO
	.align		4
.L_68:
        /*0048*/ 	.byte	0x04, 0x17
        /*004a*/ 	.short	(.L_70 - .L_69)
.L_69:
        /*004c*/ 	.word	0x00000000
        /*0050*/ 	.short	0x0000
        /*0052*/ 	.short	0x0000
        /*0054*/ 	.byte	0x00, 0xf5, 0x21, 0x00


	//----- nvinfo : EIATTR_SPARSE_MMA_MASK
	.align		4
.L_70:
        /*0058*/ 	.byte	0x03, 0x50
        /*005a*/ 	.short	0x0000


	//----- nvinfo : EIATTR_MAXREG_COUNT
	.align		4
        /*005c*/ 	.byte	0x03, 0x1b
        /*005e*/ 	.short	0x00ff


	//----- nvinfo : EIATTR_NUM_BARRIERS
	.align		4
        /*0060*/ 	.byte	0x02, 0x4c
        /*0062*/ 	.byte	0x01
	.zero		1


	//----- nvinfo : EIATTR_MERCURY_ISA_VERSION
	.align		4
        /*0064*/ 	.byte	0x03, 0x5f
        /*0066*/ 	.short	0x0101


	//----- nvinfo : EIATTR_VRC_CTA_INIT_COUNT
	.align		4
        /*0068*/ 	.byte	0x02, 0x4a
	.zero		1
	.zero		1


	//----- nvinfo : EIATTR_EXIT_INSTR_OFFSETS
	.align		4
        /*006c*/ 	.byte	0x04, 0x1c
        /*006e*/ 	.short	(.L_72 - .L_71)


	//   ....[0]....
.L_71:
        /*0070*/ 	.word	0x000005f0


	//   ....[1]....
        /*0074*/ 	.word	0x00000640


	//----- nvinfo : EIATTR_CBANK_PARAM_SIZE
	.align		4
.L_72:
        /*0078*/ 	.byte	0x03, 0x19
        /*007a*/ 	.short	0x0020


	//----- nvinfo : EIATTR_PARAM_CBANK
	.align		4
        /*007c*/ 	.byte	0x04, 0x0a
        /*007e*/ 	.short	(.L_74 - .L_73)
	.align		4
.L_73:
        /*0080*/ 	.word	index@(.nv.constant0._Z10scanKernelPKfPfS1_ii)
        /*0084*/ 	.short	0x0380
        /*0086*/ 	.short	0x0020


	//----- nvinfo : EIATTR_SW_WAR
	.align		4
.L_74:
        /*0088*/ 	.byte	0x04, 0x36
        /*008a*/ 	.short	(.L_76 - .L_75)
.L_75:
        /*008c*/ 	.word	0x00000008
.L_76:


//--------------------- .nv.callgraph             --------------------------
	.section	.nv.callgraph,"",@"SHT_CUDA_CALLGRAPH"
	.align	4
	.sectionentsize	8
	.align		4
        /*0000*/ 	.word	0x00000000
	.align		4
        /*0004*/ 	.word	0xffffffff
	.align		4
        /*0008*/ 	.word	index@(_Z25scanKernelInplaceOneBlockPfii)
	.align		4
        /*000c*/ 	.word	index@(__assertfail)
	.align		4
        /*0010*/ 	.word	0x00000000
	.align		4
        /*0014*/ 	.word	0xfffffffe
	.align		4
        /*0018*/ 	.word	0x00000000
	.align		4
        /*001c*/ 	.word	0xfffffffd
	.align		4
        /*0020*/ 	.word	0x00000000
	.align		4
        /*0024*/ 	.word	0xfffffffc


//--------------------- .nv.constant4             --------------------------
	.section	.nv.constant4,"a",@progbits
	.align	8
	.align		8
.nv.constant4:
        /*0000*/ 	.dword	__unnamed_1
	.align		8
        /*0008*/ 	.dword	$str
	.align		8
        /*0010*/ 	.dword	$str$1
	.align		8
        /*0018*/ 	.dword	__assertfail


//--------------------- .text._Z18addBlockSumsKernelPfS_ii --------------------------
	.section	.text._Z18addBlockSumsKernelPfS_ii,"ax",@progbits
	.align	128
        .global         _Z18addBlockSumsKernelPfS_ii
        .type           _Z18addBlockSumsKernelPfS_ii,@function
        .size           _Z18addBlockSumsKernelPfS_ii,(.L_x_20 - _Z18addBlockSumsKernelPfS_ii)
        .other          _Z18addBlockSumsKernelPfS_ii,@"STO_CUDA_ENTRY STV_DEFAULT"
_Z18addBlockSumsKernelPfS_ii:
.text._Z18addBlockSumsKernelPfS_ii:
[----:B------:R-:W-:Y:S01]  /*0000*/  LDC R1, c[0x0][0x37c] ;  /* 0x0000df00ff017b82 */ /* 0x000fe20000000800 */
[----:B------:R-:W0:Y:S01]  /*0010*/  S2R R8, SR_CTAID.X ;  /* 0x0000000000087919 */ /* 0x000e220000002500 */
[----:B------:R-:W1:Y:S06]  /*0020*/  LDCU UR4, c[0x0][0x360] ;  /* 0x00006c00ff0477ac */ /* 0x000e6c0008000800 */
[----:B------:R-:W2:Y:S01]  /*0030*/  LDC.64 R4, c[0x0][0x390] ;  /* 0x0000e400ff047b82 */ /* 0x000ea20000000a00 */
[----:B------:R-:W2:Y:S01]  /*0040*/  S2R R7, SR_TID.X ;  /* 0x0000000000077919 */ /* 0x000ea20000002100 */
[----:B-1----:R-:W-:-:S06]  /*0050*/  USHF.L.U32 UR5, UR4, 0x1, URZ ;  /* 0x0000000104057899 */ /* 0x002fcc00080006ff */
[----:B0-----:R-:W-:-:S04]  /*0060*/  IMAD R0, R8, UR5, RZ ;  /* 0x0000000508007c24 */ /* 0x001fc8000f8e02ff */
[----:B--2---:R-:W-:-:S05]  /*0070*/  IMAD R9, R0, R5, R7 ;  /* 0x0000000500097224 */ /* 0x004fca00078e0207 */
[----:B------:R-:W-:-:S04]  /*0080*/  ISETP.GE.AND P0, PT, R9, R4, PT ;  /* 0x000000040900720c */ /* 0x000fc80003f06270 */
[----:B------:R-:W-:-:S04]  /*0090*/  ISETP.LT.OR P0, PT, R5, 0x1, P0 ;  /* 0x000000010500780c */ /* 0x000fc80000701670 */
[----:B------:R-:W-:-:S13]  /*00a0*/  ISETP.EQ.OR P0, PT, R8, RZ, P0 ;  /* 0x000000ff0800720c */ /* 0x000fda0000702670 */
[----:B------:R-:W-:Y:S05]  /*00b0*/  @P0 EXIT ;  /* 0x000000000000094d */ /* 0x000fea0003800000 */
[----:B------:R-:W0:Y:S01]  /*00c0*/  LDC.64 R2, c[0x0][0x388] ;  /* 0x0000e200ff027b82 */ /* 0x000e220000000a00 */
[----:B------:R-:W-:Y:S01]  /*00d0*/  ISETP.GT.AND P1, PT, R5, 0x3, PT ;  /* 0x000000030500780c */ /* 0x000fe20003f24270 */
[C---:B------:R-:W-:Y:S01]  /*00e0*/  IMAD R6, R8.reuse, R5, RZ ;  /* 0x0000000508067224 */ /* 0x040fe200078e02ff */
[----:B------:R-:W-:Y:S01]  /*00f0*/  IADD3 R11, PT, PT, R8, -0x1, RZ ;  /* 0xffffffff080b7810 */ /* 0x000fe20007ffe0ff */
[----:B------:R-:W1:Y:S01]  /*0100*/  LDCU.64 UR6, c[0x0][0x358] ;  /* 0x00006b00ff0677ac */ /* 0x000e620008000a00 */
[----:B------:R-:W-:Y:S01]  /*0110*/  PLOP3.LUT P0, PT, PT, PT, PT, 0x80, 0x8 ;  /* 0x000000000008781c */ /* 0x000fe20003f0f070 */
[----:B------:R-:W-:Y:S02]  /*0120*/  IMAD R6, R6, UR4, RZ ;  /* 0x0000000406067c24 */ /* 0x000fe4000f8e02ff */
[----:B------:R-:W2:Y:S03]  /*0130*/  LDC R0, c[0x0][0x394] ;  /* 0x0000e500ff007b82 */ /* 0x000ea60000000800 */
[----:B------:R-:W-:Y:S01]  /*0140*/  LEA R6, R6, UR4, 0x1 ;  /* 0x0000000406067c11 */ /* 0x000fe2000f8e08ff */
[----:B------:R-:W-:-:S03]  /*0150*/  UMOV UR4, URZ ;  /* 0x000000ff00047c82 */ /* 0x000fc60008000000 */
[----:B------:R-:W-:Y:S01]  /*0160*/  IADD3 R7, PT, PT, R6, R7, RZ ;  /* 0x0000000706077210 */ /* 0x000fe20007ffe0ff */
[----:B0-----:R-:W-:Y:S01]  /*0170*/  IMAD.WIDE.U32 R2, R11, 0x4, R2 ;  /* 0x000000040b027825 */ /* 0x001fe200078e0002 */
[----:B-1----:R-:W-:Y:S06]  /*0180*/  @!P1 BRA `(.L_x_0) ;  /* 0x0000000400189947 */ /* 0x002fec0003800000 */
[----:B------:R-:W0:Y:S01]  /*0190*/  LDC R4, c[0x0][0x390] ;  /* 0x0000e400ff047b82 */ /* 0x000e220000000800 */
[----:B------:R-:W-:Y:S02]  /*01a0*/  PLOP3.LUT P0, PT, PT, PT, PT, 0x8, 0x80 ;  /* 0x000000000080781c */ /* 0x000fe40003f0e170 */
[----:B------:R-:W-:-:S11]  /*01b0*/  IADD3 R5, PT, PT, R5, -0x3, RZ ;  /* 0xfffffffd05057810 */ /* 0x000fd60007ffe0ff */
.L_x_1:
[----:B0-----:R-:W-:-:S13]  /*01c0*/  ISETP.GE.AND P2, PT, R9, R4, PT ;  /* 0x000000040900720c */ /* 0x001fda0003f46270 */
[----:B------:R-:W0:Y:S01]  /*01d0*/  @!P2 LDC.64 R12, c[0x0][0x380] ;  /* 0x0000e000ff0cab82 */ /* 0x000e220000000a00 */
[----:B------:R-:W3:Y:S01]  /*01e0*/  @!P2 LDG.E R6, desc[UR6][R2.64] ;  /* 0x000000060206a981 */ /* 0x000ee2000c1e1900 */
[----:B0-----:R-:W-:-:S05]  /*01f0*/  @!P2 IMAD.WIDE R12, R9, 0x4, R12 ;  /* 0x00000004090ca825 */ /* 0x001fca00078e020c */
[----:B------:R-:W3:Y:S01]  /*0200*/  @!P2 LDG.E R15, desc[UR6][R12.64] ;  /* 0x000000060c0fa981 */ /* 0x000ee2000c1e1900 */
[----:B------:R-:W-:-:S13]  /*0210*/  ISETP.GE.U32.AND P1, PT, R7, R4, PT ;  /* 0x000000040700720c */ /* 0x000fda0003f26070 */
[----:B------:R-:W0:Y:S02]  /*0220*/  @!P1 LDC.64 R10, c[0x0][0x380] ;  /* 0x0000e000ff0a9b82 */ /* 0x000e240000000a00 */
[----:B0-----:R-:W-:-:S04]  /*0230*/  @!P1 IMAD.WIDE.U32 R10, R7, 0x4, R10 ;  /* 0x00000004070a9825 */ /* 0x001fc800078e000a */
[----:B---3--:R-:W-:-:S05]  /*0240*/  @!P2 FADD R15, R6, R15 ;  /* 0x0000000f060fa221 */ /* 0x008fca0000000000 */
[----:B------:R0:W-:Y:S04]  /*0250*/  @!P2 STG.E desc[UR6][R12.64], R15 ;  /* 0x0000000f0c00a986 */ /* 0x0001e8000c101906 */
[----:B------:R-:W3:Y:S04]  /*0260*/  @!P1 LDG.E R6, desc[UR6][R2.64] ;  /* 0x0000000602069981 */ /* 0x000ee8000c1e1900 */
[----:B------:R-:W3:Y:S01]  /*0270*/  @!P1 LDG.E R17, desc[UR6][R10.64] ;  /* 0x000000060a119981 */ /* 0x000ee2000c1e1900 */
[----:B------:R-:W-:-:S05]  /*0280*/  VIADD R21, R9, UR5 ;  /* 0x0000000509157c36 */ /* 0x000fca0008000000 */
[----:B------:R-:W-:-:S13]  /*0290*/  ISETP.GE.AND P2, PT, R21, R4, PT ;  /* 0x000000041500720c */ /* 0x000fda0003f46270 */
[----:B------:R-:W1:Y:S02]  /*02a0*/  @!P2 LDC.64 R8, c[0x0][0x380] ;  /* 0x0000e000ff08ab82 */ /* 0x000e640000000a00 */
[----:B-1----:R-:W-:-:S04]  /*02b0*/  @!P2 IMAD.WIDE R8, R21, 0x4, R8 ;  /* 0x000000041508a825 */ /* 0x002fc800078e0208 */
[----:B---3--:R-:W-:-:S05]  /*02c0*/  @!P1 FADD R17, R6, R17 ;  /* 0x0000001106119221 */ /* 0x008fca0000000000 */
[----:B------:R1:W-:Y:S04]  /*02d0*/  @!P1 STG.E desc[UR6][R10.64], R17 ;  /* 0x000000110a009986 */ /* 0x0003e8000c101906 */
[----:B------:R-:W3:Y:S04]  /*02e0*/  @!P2 LDG.E R14, desc[UR6][R2.64] ;  /* 0x00000006020ea981 */ /* 0x000ee8000c1e1900 */
[----:B------:R-:W3:Y:S01]  /*02f0*/  @!P2 LDG.E R19, desc[UR6][R8.64] ;  /* 0x000000060813a981 */ /* 0x000ee2000c1e1900 */
[----:B------:R-:W-:-:S04]  /*0300*/  IADD3 R23, PT, PT, R7, UR5, RZ ;  /* 0x0000000507177c10 */ /* 0x000fc8000fffe0ff */
[----:B------:R-:W-:-:S13]  /*0310*/  ISETP.GE.U32.AND P1, PT, R23, R4, PT ;  /* 0x000000041700720c */ /* 0x000fda0003f26070 */
[----:B------:R-:W4:Y:S02]  /*0320*/  @!P1 LDC.64 R6, c[0x0][0x380] ;  /* 0x0000e000ff069b82 */ /* 0x000f240000000a00 */
[----:B----4-:R-:W-:-:S04]  /*0330*/  @!P1 IMAD.WIDE.U32 R6, R23, 0x4, R6 ;  /* 0x0000000417069825 */ /* 0x010fc800078e0006 */
[----:B---3--:R-:W-:-:S05]  /*0340*/  @!P2 FADD R19, R14, R19 ;  /* 0x000000130e13a221 */ /* 0x008fca0000000000 */
[----:B------:R3:W-:Y:S04]  /*0350*/  @!P2 STG.E desc[UR6][R8.64], R19 ;  /* 0x000000130800a986 */ /* 0x0007e8000c101906 */
[----:B0-----:R-:W4:Y:S04]  /*0360*/  @!P1 LDG.E R12, desc[UR6][R2.64] ;  /* 0x00000006020c9981 */ /* 0x001f28000c1e1900 */
[----:B------:R-:W4:Y:S01]  /*0370*/  @!P1 LDG.E R13, desc[UR6][R6.64] ;  /* 0x00000006060d9981 */ /* 0x000f22000c1e1900 */
[----:B------:R-:W-:-:S04]  /*0380*/  IADD3 R21, PT, PT, R21, UR5, RZ ;  /* 0x0000000515157c10 */ /* 0x000fc8000fffe0ff */
[----:B------:R-:W-:-:S13]  /*0390*/  ISETP.GE.AND P2, PT, R21, R4, PT ;  /* 0x000000041500720c */ /* 0x000fda0003f46270 */
[----:B-1----:R-:W0:Y:S02]  /*03a0*/  @!P2 LDC.64 R10, c[0x0][0x380] ;  /* 0x0000e000ff0aab82 */ /* 0x002e240000000a00 */
[----:B0-----:R-:W-:-:S04]  /*03b0*/  @!P2 IMAD.WIDE R10, R21, 0x4, R10 ;  /* 0x00000004150aa825 */ /* 0x001fc800078e020a */
[----:B----4-:R-:W-:-:S05]  /*03c0*/  @!P1 FADD R13, R12, R13 ;  /* 0x0000000d0c0d9221 */ /* 0x010fca0000000000 */
[----:B------:R0:W-:Y:S04]  /*03d0*/  @!P1 STG.E desc[UR6][R6.64], R13 ;  /* 0x0000000d06009986 */ /* 0x0001e8000c101906 */
[----:B------:R-:W4:Y:S04]  /*03e0*/  @!P2 LDG.E R12, desc[UR6][R2.64] ;  /* 0x00000006020ca981 */ /* 0x000f28000c1e1900 */
[----:B------:R-:W4:Y:S01]  /*03f0*/  @!P2 LDG.E R15, desc[UR6][R10.64] ;  /* 0x000000060a0fa981 */ /* 0x000f22000c1e1900 */
[----:B------:R-:W-:-:S05]  /*0400*/  VIADD R23, R23, UR5 ;  /* 0x0000000517177c36 */ /* 0x000fca0008000000 */
[----:B------:R-:W-:-:S13]  /*0410*/  ISETP.GE.U32.AND P1, PT, R23, R4, PT ;  /* 0x000000041700720c */ /* 0x000fda0003f26070 */
[----:B---3--:R-:W1:Y:S02]  /*0420*/  @!P1 LDC.64 R8, c[0x0][0x380] ;  /* 0x0000e000ff089b82 */ /* 0x008e640000000a00 */
[----:B-1----:R-:W-:-:S04]  /*0430*/  @!P1 IMAD.WIDE.U32 R8, R23, 0x4, R8 ;  /* 0x0000000417089825 */ /* 0x002fc800078e0008 */
[----:B----4-:R-:W-:-:S05]  /*0440*/  @!P2 FADD R15, R12, R15 ;  /* 0x0000000f0c0fa221 */ /* 0x010fca0000000000 */
[----:B------:R1:W-:Y:S04]  /*0450*/  @!P2 STG.E desc[UR6][R10.64], R15 ;  /* 0x0000000f0a00a986 */ /* 0x0003e8000c101906 */
[----:B------:R-:W3:Y:S04]  /*0460*/  @!P1 LDG.E R14, desc[UR6][R2.64] ;  /* 0x00000006020e9981 */ /* 0x000ee8000c1e1900 */
[----:B------:R-:W3:Y:S01]  /*0470*/  @!P1 LDG.E R17, desc[UR6][R8.64] ;  /* 0x0000000608119981 */ /* 0x000ee2000c1e1900 */
[----:B------:R-:W-:-:S04]  /*0480*/  IADD3 R21, PT, PT, R21, UR5, RZ ;  /* 0x0000000515157c10 */ /* 0x000fc8000fffe0ff */
[----:B------:R-:W-:-:S13]  /*0490*/  ISETP.GE.AND P2, PT, R21, R4, PT ;  /* 0x000000041500720c */ /* 0x000fda0003f46270 */
[----:B0-----:R-:W0:Y:S02]  /*04a0*/  @!P2 LDC.64 R12, c[0x0][0x380] ;  /* 0x0000e000ff0cab82 */ /* 0x001e240000000a00 */
[----:B0-----:R-:W-:-:S04]  /*04b0*/  @!P2 IMAD.WIDE R12, R21, 0x4, R12 ;  /* 0x00000004150ca825 */ /* 0x001fc800078e020c */
[----:B---3--:R-:W-:-:S05]  /*04c0*/  @!P1 FADD R17, R14, R17 ;  /* 0x000000110e119221 */ /* 0x008fca0000000000 */
[----:B------:R0:W-:Y:S04]  /*04d0*/  @!P1 STG.E desc[UR6][R8.64], R17 ;  /* 0x0000001108009986 */ /* 0x0001e8000c101906 */
[----:B------:R-:W3:Y:S04]  /*04e0*/  @!P2 LDG.E R6, desc[UR6][R2.64] ;  /* 0x000000060206a981 */ /* 0x000ee8000c1e1900 */
[----:B------:R-:W3:Y:S01]  /*04f0*/  @!P2 LDG.E R7, desc[UR6][R12.64] ;  /* 0x000000060c07a981 */ /* 0x000ee2000c1e1900 */
[----:B------:R-:W-:-:S04]  /*0500*/  IADD3 R23, PT, PT, R23, UR5, RZ ;  /* 0x0000000517177c10 */ /* 0x000fc8000fffe0ff */
[----:B------:R-:W-:-:S13]  /*0510*/  ISETP.GE.U32.AND P1, PT, R23, R4, PT ;  /* 0x000000041700720c */ /* 0x000fda0003f26070 */
[----:B-1----:R-:W1:Y:S02]  /*0520*/  @!P1 LDC.64 R10, c[0x0][0x380] ;  /* 0x0000e000ff0a9b82 */ /* 0x002e640000000a00 */
[----:B-1----:R-:W-:-:S04]  /*0530*/  @!P1 IMAD.WIDE.U32 R10, R23, 0x4, R10 ;  /* 0x00000004170a9825 */ /* 0x002fc800078e000a */
[----:B---3--:R-:W-:-:S05]  /*0540*/  @!P2 FADD R15, R6, R7 ;  /* 0x00000007060fa221 */ /* 0x008fca0000000000 */
[----:B------:R1:W-:Y:S04]  /*0550*/  @!P2 STG.E desc[UR6][R12.64], R15 ;  /* 0x0000000f0c00a986 */ /* 0x0003e8000c101906 */
[----:B------:R-:W3:Y:S04]  /*0560*/  @!P1 LDG.E R6, desc[UR6][R2.64] ;  /* 0x0000000602069981 */ /* 0x000ee8000c1e1900 */
[----:B------:R-:W3:Y:S01]  /*0570*/  @!P1 LDG.E R7, desc[UR6][R10.64] ;  /* 0x000000060a079981 */ /* 0x000ee2000c1e1900 */
[----:B------:R-:W-:Y:S01]  /*0580*/  UIADD3 UR4, UPT, UPT, UR4, 0x4, URZ ;  /* 0x0000000404047890 */ /* 0x000fe2000fffe0ff */
[----:B0-----:R-:W-:-:S02]  /*0590*/  VIADD R9, R21, UR5 ;  /* 0x0000000515097c36 */ /* 0x001fc40008000000 */
[----:B---3--:R-:W-:-:S05]  /*05a0*/  @!P1 FADD R17, R6, R7 ;  /* 0x0000000706119221 */ /* 0x008fca0000000000 */
[----:B------:R1:W-:Y:S01]  /*05b0*/  @!P1 STG.E desc[UR6][R10.64], R17 ;  /* 0x000000110a009986 */ /* 0x0003e2000c101906 */
[----:B------:R-:W-:Y:S02]  /*05c0*/  ISETP.LE.AND P1, PT, R5, UR4, PT ;  /* 0x0000000405007c0c */ /* 0x000fe4000bf23270 */
[----:B------:R-:W-:-:S11]  /*05d0*/  IADD3 R7, PT, PT, R23, UR5, RZ ;  /* 0x0000000517077c10 */ /* 0x000fd6000fffe0ff */
[----:B-1----:R-:W-:Y:S05]  /*05e0*/  @!P1 BRA `(.L_x_1) ;  /* 0xfffffff800f49947 */ /* 0x002fea000383ffff */
.L_x_0:
[----:B--2---:R-:W-:-:S04]  /*05f0*/  IADD3 R5, PT, PT, R0, -UR4, RZ ;  /* 0x8000000400057c10 */ /* 0x004fc8000fffe0ff */
[----:B------:R-:W-:-:S13]  /*0600*/  ISETP.GT.AND P1, PT, R5, 0x1, PT ;  /* 0x000000010500780c */ /* 0x000fda0003f24270 */
[----:B------:R-:W-:Y:S05]  /*0610*/  @!P1 BRA `(.L_x_2) ;  /* 0x00000000008c9947 */ /* 0x000fea0003800000 */
[----:B------:R-:W-:-:S13]  /*0620*/  ISETP.GE.AND P0, PT, R9, R4, PT ;  /* 0x000000040900720c */ /* 0x000fda0003f06270 */
[----:B------:R-:W0:Y:S01]  /*0630*/  @!P0 LDC.64 R10, c[0x0][0x380] ;  /* 0x0000e000ff0a8b82 */ /* 0x000e220000000a00 */
[----:B------:R-:W2:Y:S01]  /*0640*/  @!P0 LDG.E R5, desc[UR6][R2.64] ;  /* 0x0000000602058981 */ /* 0x000ea2000c1e1900 */
[----:B0-----:R-:W-:-:S05]  /*0650*/  @!P0 IMAD.WIDE R10, R9, 0x4, R10 ;  /* 0x00000004090a8825 */ /* 0x001fca00078e020a */
[----:B------:R-:W2:Y:S01]  /*0660*/  @!P0 LDG.E R6, desc[UR6][R10.64] ;  /* 0x000000060a068981 */ /* 0x000ea2000c1e1900 */
[----:B------:R-:W-:-:S13]  /*0670*/  ISETP.GE.U32.AND P1, PT, R7, R4, PT ;  /* 0x000000040700720c */ /* 0x000fda0003f26070 */
[----:B------:R-:W0:Y:S02]  /*0680*/  @!P1 LDC.64 R12, c[0x0][0x380] ;  /* 0x0000e000ff0c9b82 */ /* 0x000e240000000a00 */
[----:B0-----:R-:W-:-:S04]  /*0690*/  @!P1 IMAD.WIDE.U32 R12, R7, 0x4, R12 ;  /* 0x00000004070c9825 */ /* 0x001fc800078e000c */
[----:B--2---:R-:W-:-:S05]  /*06a0*/  @!P0 FADD R5, R5, R6 ;  /* 0x0000000605058221 */ /* 0x004fca0000000000 */
[----:B------:R0:W-:Y:S04]  /*06b0*/  @!P0 STG.E desc[UR6][R10.64], R5 ;  /* 0x000000050a008986 */ /* 0x0001e8000c101906 */
[----:B------:R-:W2:Y:S04]  /*06c0*/  @!P1 LDG.E R6, desc[UR6][R2.64] ;  /* 0x0000000602069981 */ /* 0x000ea8000c1e1900 */
[----:B------:R-:W2:Y:S01]  /*06d0*/  @!P1 LDG.E R17, desc[UR6][R12.64] ;  /* 0x000000060c119981 */ /* 0x000ea2000c1e1900 */
[----:B------:R-:W-:-:S05]  /*06e0*/  VIADD R19, R9, UR5 ;  /* 0x0000000509137c36 */ /* 0x000fca0008000000 */
[----:B------:R-:W-:-:S13]  /*06f0*/  ISETP.GE.AND P0, PT, R19, R4, PT ;  /* 0x000000041300720c */ /* 0x000fda0003f06270 */
[----:B------:R-:W1:Y:S02]  /*0700*/  @!P0 LDC.64 R14, c[0x0][0x380] ;  /* 0x0000e000ff0e8b82 */ /* 0x000e640000000a00 */
[----:B-1----:R-:W-:-:S04]  /*0710*/  @!P0 IMAD.WIDE R14, R19, 0x4, R14 ;  /* 0x00000004130e8825 */ /* 0x002fc800078e020e */
[----:B--2---:R-:W-:-:S05]  /*0720*/  @!P1 FADD R17, R6, R17 ;  /* 0x0000001106119221 */ /* 0x004fca0000000000 */
[----:B------:R1:W-:Y:S04]  /*0730*/  @!P1 STG.E desc[UR6][R12.64], R17 ;  /* 0x000000110c009986 */ /* 0x0003e8000c101906 */
[----:B------:R-:W2:Y:S04]  /*0740*/  @!P0 LDG.E R6, desc[UR6][R2.64] ;  /* 0x0000000602068981 */ /* 0x000ea8000c1e1900 */
[----:B------:R-:W2:Y:S01]  /*0750*/  @!P0 LDG.E R9, desc[UR6][R14.64] ;  /* 0x000000060e098981 */ /* 0x000ea2000c1e1900 */
[----:B------:R-:W-:-:S04]  /*0760*/  IADD3 R21, PT, PT, R7, UR5, RZ ;  /* 0x0000000507157c10 */ /* 0x000fc8000fffe0ff */
[----:B------:R-:W-:-:S13]  /*0770*/  ISETP.GE.U32.AND P1, PT, R21, R4, PT ;  /* 0x000000041500720c */ /* 0x000fda0003f26070 */
[----:B0-----:R-:W0:Y:S02]  /*0780*/  @!P1 LDC.64 R10, c[0x0][0x380] ;  /* 0x0000e000ff0a9b82 */ /* 0x001e240000000a00 */
[----:B0-----:R-:W-:-:S04]  /*0790*/  @!P1 IMAD.WIDE.U32 R10, R21, 0x4, R10 ;  /* 0x00000004150a9825 */ /* 0x001fc800078e000a */
[----:B--2---:R-:W-:-:S05]  /*07a0*/  @!P0 FADD R5, R6, R9 ;  /* 0x0000000906058221 */ /* 0x004fca0000000000 */
[----:B------:R0:W-:Y:S04]  /*07b0*/  @!P0 STG.E desc[UR6][R14.64], R5 ;  /* 0x000000050e008986 */ /* 0x0001e8000c101906 */
[----:B------:R-:W1:Y:S04]  /*07c0*/  @!P1 LDG.E R6, desc[UR6][R2.64] ;  /* 0x0000000602069981 */ /* 0x000e68000c1e1900 */
[----:B------:R-:W1:Y:S01]  /*07d0*/  @!P1 LDG.E R7, desc[UR6][R10.64] ;  /* 0x000000060a079981 */ /* 0x000e62000c1e1900 */
[----:B------:R-:W-:Y:S01]  /*07e0*/  UIADD3 UR4, UPT, UPT, UR4, 0x1, URZ ;  /* 0x0000000104047890 */ /* 0x000fe2000fffe0ff */
[----:B------:R-:W-:-:S02]  /*07f0*/  PLOP3.LUT P0, PT, PT, PT, PT, 0x8, 0x80 ;  /* 0x000000000080781c */ /* 0x000fc40003f0e170 */
[----:B------:R-:W-:Y:S01]  /*0800*/  IADD3 R9, PT, PT, R19, UR5, RZ ;  /* 0x0000000513097c10 */ /* 0x000fe2000fffe0ff */
[----:B------:R-:W-:Y:S01]  /*0810*/  UIADD3 UR4, UPT, UPT, UR4, 0x1, URZ ;  /* 0x0000000104047890 */ /* 0x000fe2000fffe0ff */
[----:B-1----:R-:W-:-:S05]  /*0820*/  @!P1 FADD R13, R6, R7 ;  /* 0x00000007060d9221 */ /* 0x002fca0000000000 */
[----:B------:R0:W-:Y:S01]  /*0830*/  @!P1 STG.E desc[UR6][R10.64], R13 ;  /* 0x0000000d0a009986 */ /* 0x0001e2000c101906 */
[----:B------:R-:W-:-:S07]  /*0840*/  IADD3 R7, PT, PT, R21, UR5, RZ ;  /* 0x0000000515077c10 */ /* 0x000fce000fffe0ff */
.L_x_2:
[----:B------:R-:W-:-:S13]  /*0850*/  ISETP.GT.OR P0, PT, R0, UR4, P0 ;  /* 0x0000000400007c0c */ /* 0x000fda0008704670 */
[----:B------:R-:W-:Y:S05]  /*0860*/  @!P0 EXIT ;  /* 0x000000000000894d */ /* 0x000fea0003800000 */
[----:B------:R-:W-:Y:S01]  /*0870*/  ISETP.GE.AND P0, PT, R9, R4, PT ;  /* 0x000000040900720c */ /* 0x000fe20003f06270 */
[----:B------:R-:W-:-:S12]  /*0880*/  BSSY.RECONVERGENT B0, `(.L_x_3) ;  /* 0x0000008000007945 */ /* 0x000fd80003800200 */
[----:B------:R-:W-:Y:S05]  /*0890*/  @P0 BRA `(.L_x_4) ;  /* 0x0000000000180947 */ /* 0x000fea0003800000 */
[----:B0-----:R-:W0:Y:S01]  /*08a0*/  LDC.64 R10, c[0x0][0x380] ;  /* 0x0000e000ff0a7b82 */ /* 0x001e220000000a00 */
[----:B------:R-:W2:Y:S01]  /*08b0*/  LDG.E R0, desc[UR6][R2.64] ;  /* 0x0000000602007981 */ /* 0x000ea2000c1e1900 */
[----:B0-----:R-:W-:-:S05]  /*08c0*/  IMAD.WIDE R8, R9, 0x4, R10 ;  /* 0x0000000409087825 */ /* 0x001fca00078e020a */
[----:B------:R-:W2:Y:S02]  /*08d0*/  LDG.E R5, desc[UR6][R8.64] ;  /* 0x0000000608057981 */ /* 0x000ea4000c1e1900 */
[----:B--2---:R-:W-:-:S05]  /*08e0*/  FADD R5, R0, R5 ;  /* 0x0000000500057221 */ /* 0x004fca0000000000 */
[----:B------:R1:W-:Y:S02]  /*08f0*/  STG.E desc[UR6][R8.64], R5 ;  /* 0x0000000508007986 */ /* 0x0003e4000c101906 */
.L_x_4:
[----:B------:R-:W-:Y:S05]  /*0900*/  BSYNC.RECONVERGENT B0 ;  /* 0x0000000000007941 */ /* 0x000fea0003800200 */
.L_x_3:
[----:B------:R-:W-:-:S13]  /*0910*/  ISETP.GE.U32.AND P0, PT, R7, R4, PT ;  /* 0x000000040700720c */ /* 0x000fda0003f06070 */
[----:B------:R-:W-:Y:S05]  /*0920*/  @P0 EXIT ;  /* 0x000000000000094d */ /* 0x000fea0003800000 */
[----:B01----:R-:W0:Y:S01]  /*0930*/  LDC.64 R4, c[0x0][0x380] ;  /* 0x0000e000ff047b82 */ /* 0x003e220000000a00 */
[----:B------:R-:W2:Y:S01]  /*0940*/  LDG.E R2, desc[UR6][R2.64] ;  /* 0x0000000602027981 */ /* 0x000ea2000c1e1900 */
[----:B0-----:R-:W-:-:S05]  /*0950*/  IMAD.WIDE.U32 R4, R7, 0x4, R4 ;  /* 0x0000000407047825 */ /* 0x001fca00078e0004 */
[----:B------:R-:W2:Y:S02]  /*0960*/  LDG.E R7, desc[UR6][R4.64] ;  /* 0x0000000604077981 */ /* 0x000ea4000c1e1900 */
[----:B--2---:R-:W-:-:S05]  /*0970*/  FADD R7, R2, R7 ;  /* 0x0000000702077221 */ /* 0x004fca0000000000 */
[----:B------:R-:W-:Y:S01]  /*0980*/  STG.E desc[UR6][R4.64], R7 ;  /* 0x0000000704007986 */ /* 0x000fe2000c101906 */
[----:B------:R-:W-:Y:S05]  /*0990*/  EXIT ;  /* 0x000000000000794d */ /* 0x000fea0003800000 */
.L_x_5:
[----:B------:R-:W-:-:S00]  /*09a0*/  BRA `(.L_x_5) ;  /* 0xfffffffc00fc7947 */ /* 0x000fc0000383ffff */
[----:B------:R-:W-:-:S00]  /*09b0*/  NOP ;  /* 0x0000000000007918 */ /* 0x000fc00000000000 */
        /* <DEDUP_REMOVED lines=12> */
.L_x_20:


//--------------------- .text._Z25scanKernelInplaceOneBlockPfii --------------------------
	.section	.text._Z25scanKernelInplaceOneBlockPfii,"ax",@progbits
	.align	128
        .global         _Z25scanKernelInplaceOneBlockPfii
        .type           _Z25scanKernelInplaceOneBlockPfii,@function
        .size           _Z25scanKernelInplaceOneBlockPfii,(.L_x_21 - _Z25scanKernelInplaceOneBlockPfii)
        .other          _Z25scanKernelInplaceOneBlockPfii,@"STO_CUDA_ENTRY STV_DEFAULT"
_Z25scanKernelInplaceOneBlockPfii:
.text._Z25scanKernelInplaceOneBlockPfii:
[----:B------:R-:W0:Y:S08]  /*0000*/  LDC R1, c[0x0][0x37c] ;  /* 0x0000df00ff017b82 */ /* 0x000e300000000800 */
[----:B------:R-:W1:Y:S01]  /*0010*/  S2UR UR38, SR_CTAID.X ;  /* 0x00000000002679c3 */ /* 0x000e620000002500 */
[----:B------:R-:W2:Y:S07]  /*0020*/  LDCU.64 UR36, c[0x0][0x358] ;  /* 0x00006b00ff2477ac */ /* 0x000eae0008000a00 */
[----:B------:R-:W3:Y:S01]  /*0030*/  LDC R16, c[0x0][0x360] ;  /* 0x0000d800ff107b82 */ /* 0x000ee20000000800 */
[----:B-1----:R-:W-:-:S09]  /*0040*/  UISETP.NE.AND UP0, UPT, UR38, URZ, UPT ;  /* 0x000000ff2600728c */ /* 0x002fd2000bf05270 */
[----:B--2---:R-:W-:Y:S05]  /*0050*/  BRA.U !UP0, `(.L_x_6) ;  /* 0x0000000108407547 */ /* 0x004fea000b800000 */
[----:B------:R-:W-:Y:S01]  /*0060*/  MOV R0, 0x18 ;  /* 0x0000001800007802 */ /* 0x000fe20000000f00 */
[----:B------:R-:W1:Y:S01]  /*0070*/  LDCU.64 UR4, c[0x4][0x8] ;  /* 0x01000100ff0477ac */ /* 0x000e620008000a00 */
[----:B------:R-:W-:Y:S02]  /*0080*/  HFMA2 R13, -RZ, RZ, 0, 0 ;  /* 0x00000000ff0d7431 */ /* 0x000fe400000001ff */
[----:B------:R-:W-:Y:S01]  /*0090*/  IMAD.MOV.U32 R8, RZ, RZ, 0x5f ;  /* 0x0000005fff087424 */ /* 0x000fe200078e00ff */
[----:B------:R2:W4:Y:S01]  /*00a0*/  LDC.64 R2, c[0x4][R0] ;  /* 0x0100000000027b82 */ /* 0x0005220000000a00 */
[----:B------:R-:W5:Y:S01]  /*00b0*/  LDCU.64 UR6, c[0x4][0x10] ;  /* 0x01000200ff0677ac */ /* 0x000f620008000a00 */
[----:B------:R-:W-:Y:S01]  /*00c0*/  IMAD.MOV.U32 R12, RZ, RZ, 0x1 ;  /* 0x00000001ff0c7424 */ /* 0x000fe200078e00ff */
[----:B------:R-:W0:Y:S01]  /*00d0*/  LDCU.64 UR8, c[0x4][URZ] ;  /* 0x01000000ff0877ac */ /* 0x000e220008000a00 */
[----:B-1----:R-:W-:Y:S02]  /*00e0*/  IMAD.U32 R4, RZ, RZ, UR4 ;  /* 0x00000004ff047e24 */ /* 0x002fe4000f8e00ff */
[----:B------:R-:W-:Y:S01]  /*00f0*/  IMAD.U32 R5, RZ, RZ, UR5 ;  /* 0x00000005ff057e24 */ /* 0x000fe2000f8e00ff */
[----:B-----5:R-:W-:Y:S01]  /*0100*/  MOV R6, UR6 ;  /* 0x0000000600067c02 */ /* 0x020fe20008000f00 */
[----:B------:R-:W-:-:S02]  /*0110*/  IMAD.U32 R7, RZ, RZ, UR7 ;  /* 0x00000007ff077e24 */ /* 0x000fc4000f8e00ff */
[----:B0-----:R-:W-:Y:S01]  /*0120*/  IMAD.U32 R10, RZ, RZ, UR8 ;  /* 0x00000008ff0a7e24 */ /* 0x001fe2000f8e00ff */
[----:B--2---:R-:W-:-:S07]  /*0130*/  MOV R11, UR9 ;  /* 0x00000009000b7c02 */ /* 0x004fce0008000f00 */
[----:B------:R-:W-:-:S07]  /*0140*/  LEPC R20, `(.L_x_6) ;  /* 0x000000001014794e */ /* 0x000fce0000000000 */
[----:B---34-:R-:W-:Y:S05]  /*0150*/  CALL.ABS.NOINC R2 ;  /* 0x0000000002007343 */ /* 0x018fea0003c00000 */
.L_x_6:
[----:B------:R-:W1:Y:S02]  /*0160*/  LDC R0, c[0x0][0x38c] ;  /* 0x0000e300ff007b82 */ /* 0x000e640000000800 */
[----:B-1----:R-:W-:-:S13]  /*0170*/  ISETP.GE.AND P0, PT, R0, 0x1, PT ;  /* 0x000000010000780c */ /* 0x002fda0003f06270 */
[----:B------:R-:W-:Y:S05]  /*0180*/  @!P0 EXIT ;  /* 0x000000000000894d */ /* 0x000fea0003800000 */
[----:B------:R-:W1:Y:S01]  /*0190*/  S2R R2, SR_CgaCtaId ;  /* 0x0000000000027919 */ /* 0x000e620000008800 */
[----:B------:R-:W-:Y:S01]  /*01a0*/  MOV R9, 0x400 ;  /* 0x0000040000097802 */ /* 0x000fe20000000f00 */
[----:B------:R-:W-:Y:S02]  /*01b0*/  HFMA2 R10, -RZ, RZ, 0, 0 ;  /* 0x00000000ff0a7431 */ /* 0x000fe400000001ff */
[----:B---3--:R-:W-:Y:S01]  /*01c0*/  IMAD.SHL.U32 R11, R16, 0x2, RZ ;  /* 0x00000002100b7824 */ /* 0x008fe200078e00ff */
[----:B------:R-:W2:Y:S01]  /*01d0*/  S2R R0, SR_TID.X ;  /* 0x0000000000007919 */ /* 0x000ea20000002100 */
[----:B------:R-:W-:Y:S02]  /*01e0*/  MOV R8, RZ ;  /* 0x000000ff00087202 */ /* 0x000fe40000000f00 */
[----:B-1----:R-:W-:Y:S02]  /*01f0*/  LEA R9, R2, R9, 0x18 ;  /* 0x0000000902097211 */ /* 0x002fe400078ec0ff */
[----:B--2---:R-:W-:-:S03]  /*0200*/  LEA R12, R0, 0x1, 0x1 ;  /* 0x00000001000c7811 */ /* 0x004fc600078e08ff */
[--C-:B------:R-:W-:Y:S02]  /*0210*/  IMAD R13, R0, 0x4, R9.reuse ;  /* 0x00000004000d7824 */ /* 0x100fe400078e0209 */
[----:B------:R-:W-:-:S03]  /*0220*/  IMAD R14, R16, 0x8, R9 ;  /* 0x00000008100e7824 */ /* 0x000fc600078e0209 */
[----:B------:R-:W-:-:S07]  /*0230*/  LEA R15, R16, R13, 0x2 ;  /* 0x0000000d100f7211 */ /* 0x000fce00078e10ff */
.L_x_13:
[----:B-1----:R-:W1:Y:S01]  /*0240*/  LDC.64 R4, c[0x0][0x388] ;  /* 0x0000e200ff047b82 */ /* 0x002e620000000a00 */
[----:B------:R-:W-:-:S07]  /*0250*/  IMAD.MOV.U32 R18, RZ, RZ, RZ ;  /* 0x000000ffff127224 */ /* 0x000fce00078e00ff */
[----:B----4-:R-:W2:Y:S01]  /*0260*/  LDC.64 R6, c[0x0][0x380] ;  /* 0x0000e000ff067b82 */ /* 0x010ea20000000a00 */
[----:B-1-3--:R-:W-:-:S04]  /*0270*/  IMAD R17, R5, UR38, R10 ;  /* 0x0000002605117c24 */ /* 0x00afc8000f8e020a */
[----:B------:R-:W-:-:S04]  /*0280*/  IMAD R17, R17, R11, R0 ;  /* 0x0000000b11117224 */ /* 0x000fc800078e0200 */
[C---:B------:R-:W-:Y:S01]  /*0290*/  IMAD.IADD R19, R17.reuse, 0x1, R16 ;  /* 0x0000000111137824 */ /* 0x040fe200078e0210 */
[C---:B------:R-:W-:Y:S01]  /*02a0*/  ISETP.GE.AND P0, PT, R17.reuse, R4, PT ;  /* 0x000000041100720c */ /* 0x040fe20003f06270 */
[----:B--2---:R-:W-:-:S03]  /*02b0*/  IMAD.WIDE R2, R17, 0x4, R6 ;  /* 0x0000000411027825 */ /* 0x004fc600078e0206 */
[C---:B------:R-:W-:Y:S01]  /*02c0*/  ISETP.GE.U32.AND P1, PT, R19.reuse, R4, PT ;  /* 0x000000041300720c */ /* 0x040fe20003f26070 */
[----:B------:R-:W-:Y:S01]  /*02d0*/  IMAD.WIDE.U32 R6, R19, 0x4, R6 ;  /* 0x0000000413067825 */ /* 0x000fe200078e0006 */
[----:B------:R-:W-:-:S07]  /*02e0*/  MOV R4, RZ ;  /* 0x000000ff00047202 */ /* 0x000fce0000000f00 */
[----:B------:R-:W2:Y:S04]  /*02f0*/  @!P0 LDG.E R4, desc[UR36][R2.64] ;  /* 0x0000002402048981 */ /* 0x000ea8000c1e1900 */
[----:B------:R-:W3:Y:S01]  /*0300*/  @!P1 LDG.E R18, desc[UR36][R6.64] ;  /* 0x0000002406129981 */ /* 0x000ee2000c1e1900 */
[----:B------:R-:W-:Y:S05]  /*0310*/  WARPSYNC.ALL ;  /* 0x0000000000007948 */ /* 0x000fea0003800000 */
[----:B------:R-:W-:-:S02]  /*0320*/  IADD3 R10, PT, PT, R10, 0x1, RZ ;  /* 0x000000010a0a7810 */ /* 0x000fc40007ffe0ff */
[----:B------:R-:W-:Y:S02]  /*0330*/  MOV R21, R16 ;  /* 0x0000001000157202 */ /* 0x000fe40000000f00 */
[----:B------:R-:W-:Y:S01]  /*0340*/  ISETP.NE.AND P0, PT, R10, R5, PT ;  /* 0x000000050a00720c */ /* 0x000fe20003f05270 */
[----:B------:R-:W-:Y:S01]  /*0350*/  IMAD.MOV.U32 R5, RZ, RZ, 0x1 ;  /* 0x00000001ff057424 */ /* 0x000fe200078e00ff */
[----:B--2---:R1:W-:Y:S04]  /*0360*/  STS [R13], R4 ;  /* 0x000000040d007388 */ /* 0x0043e80000000800 */
[----:B---3--:R1:W-:Y:S01]  /*0370*/  STS [R15], R18 ;  /* 0x000000120f007388 */ /* 0x0083e20000000800 */
[----:B------:R-:W-:Y:S06]  /*0380*/  BAR.SYNC.DEFER_BLOCKING 0x0 ;  /* 0x0000000000007b1d */ /* 0x000fec0000010000 */
.L_x_7:
[----:B------:R-:W-:-:S13]  /*0390*/  ISETP.GE.U32.AND P1, PT, R0, R21, PT ;  /* 0x000000150000720c */ /* 0x000fda0003f26070 */
[----:B-1----:R-:W-:-:S04]  /*03a0*/  @!P1 IMAD R4, R12, R5, RZ ;  /* 0x000000050c049224 */ /* 0x002fc800078e02ff */
[----:B------:R-:W-:-:S05]  /*03b0*/  @!P1 IMAD R4, R4, 0x4, R9 ;  /* 0x0000000404049824 */ /* 0x000fca00078e0209 */
[C---:B------:R-:W-:Y:S01]  /*03c0*/  @!P1 LEA R18, R5.reuse, R4, 0x2 ;  /* 0x0000000405129211 */ /* 0x040fe200078e10ff */
[----:B------:R-:W-:Y:S01]  /*03d0*/  IMAD.SHL.U32 R5, R5, 0x2, RZ ;  /* 0x0000000205057824 */ /* 0x000fe200078e00ff */
[----:B------:R-:W-:Y:S04]  /*03e0*/  @!P1 LDS R4, [R4+-0x4] ;  /* 0xfffffc0004049984 */ /* 0x000fe80000000800 */
[----:B------:R-:W1:Y:S02]  /*03f0*/  @!P1 LDS R23, [R18+-0x4] ;  /* 0xfffffc0012179984 */ /* 0x000e640000000800 */
[----:B-1----:R-:W-:-:S05]  /*0400*/  @!P1 FADD R23, R4, R23 ;  /* 0x0000001704179221 */ /* 0x002fca0000000000 */
[----:B------:R2:W-:Y:S01]  /*0410*/  @!P1 STS [R18+-0x4], R23 ;  /* 0xfffffc1712009388 */ /* 0x0005e20000000800 */
[----:B------:R-:W-:Y:S01]  /*0420*/  BAR.SYNC.DEFER_BLOCKING 0x0 ;  /* 0x0000000000007b1d */ /* 0x000fe20000010000 */
[----:B------:R-:W-:Y:S02]  /*0430*/  ISETP.GT.U32.AND P1, PT, R21, 0x1, PT ;  /* 0x000000011500780c */ /* 0x000fe40003f24070 */
[----:B------:R-:W-:-:S11]  /*0440*/  SHF.R.U32.HI R21, RZ, 0x1, R21 ;  /* 0x00000001ff157819 */ /* 0x000fd60000011615 */
[----:B--2---:R-:W-:Y:S05]  /*0450*/  @P1 BRA `(.L_x_7) ;  /* 0xfffffffc00cc1947 */ /* 0x004fea000383ffff */
[----:B------:R1:W2:Y:S01]  /*0460*/  LDS R5, [R14+-0x4] ;  /* 0xfffffc000e057984 */ /* 0x0002a20000000800 */
[----:B------:R-:W-:Y:S01]  /*0470*/  BAR.SYNC.DEFER_BLOCKING 0x0 ;  /* 0x0000000000007b1d */ /* 0x000fe20000010000 */
[----:B------:R-:W-:Y:S02]  /*0480*/  ISETP.NE.AND P1, PT, R0, RZ, PT ;  /* 0x000000ff0000720c */ /* 0x000fe40003f25270 */
[----:B------:R-:W-:-:S03]  /*0490*/  MOV R21, R16 ;  /* 0x0000001000157202 */ /* 0x000fc60000000f00 */
[----:B------:R-:W-:-:S08]  /*04a0*/  UMOV UR4, 0x1 ;  /* 0x0000000100047882 */ /* 0x000fd00000000000 */
[----:B------:R1:W-:Y:S01]  /*04b0*/  @!P1 STS [R14+-0x4], RZ ;  /* 0xfffffcff0e009388 */ /* 0x0003e20000000800 */
[----:B------:R-:W-:Y:S06]  /*04c0*/  BAR.SYNC.DEFER_BLOCKING 0x0 ;  /* 0x0000000000007b1d */ /* 0x000fec0000010000 */
.L_x_8:
[----:B------:R-:W-:Y:S01]  /*04d0*/  ISETP.GE.AND P1, PT, R0, UR4, PT ;  /* 0x0000000400007c0c */ /* 0x000fe2000bf26270 */
[----:B------:R-:W-:-:S12]  /*04e0*/  USHF.L.U32 UR4, UR4, 0x1, URZ ;  /* 0x0000000104047899 */ /* 0x000fd800080006ff */
[----:B------:R-:W-:-:S04]  /*04f0*/  @!P1 IMAD R4, R12, R21, RZ ;  /* 0x000000150c049224 */ /* 0x000fc800078e02ff */
[----:B------:R-:W-:-:S05]  /*0500*/  @!P1 IMAD R4, R4, 0x4, R9 ;  /* 0x0000000404049824 */ /* 0x000fca00078e0209 */
[C---:B------:R-:W-:Y:S01]  /*0510*/  @!P1 LEA R20, R21.reuse, R4, 0x2 ;  /* 0x0000000415149211 */ /* 0x040fe200078e10ff */
[----:B------:R-:W-:Y:S04]  /*0520*/  @!P1 LDS R18, [R4+-0x4] ;  /* 0xfffffc0004129984 */ /* 0x000fe80000000800 */
[----:B------:R-:W3:Y:S02]  /*0530*/  @!P1 LDS R23, [R20+-0x4] ;  /* 0xfffffc0014179984 */ /* 0x000ee40000000800 */
[----:B---3--:R-:W-:Y:S02]  /*0540*/  @!P1 FADD R25, R18, R23 ;  /* 0x0000001712199221 */ /* 0x008fe40000000000 */
[----:B------:R3:W-:Y:S04]  /*0550*/  @!P1 STS [R4+-0x4], R23 ;  /* 0xfffffc1704009388 */ /* 0x0007e80000000800 */
[----:B------:R3:W-:Y:S01]  /*0560*/  @!P1 STS [R20+-0x4], R25 ;  /* 0xfffffc1914009388 */ /* 0x0007e20000000800 */
[----:B------:R-:W-:Y:S01]  /*0570*/  BAR.SYNC.DEFER_BLOCKING 0x0 ;  /* 0x0000000000007b1d */ /* 0x000fe20000010000 */
[----:B------:R-:W-:-:S02]  /*0580*/  ISETP.GT.U32.AND P1, PT, R21, 0x1, PT ;  /* 0x000000011500780c */ /* 0x000fc40003f24070 */
[----:B------:R-:W-:-:S11]  /*0590*/  SHF.R.U32.HI R21, RZ, 0x1, R21 ;  /* 0x00000001ff157819 */ /* 0x000fd60000011615 */
[----:B---3--:R-:W-:Y:S05]  /*05a0*/  @P1 BRA `(.L_x_8) ;  /* 0xfffffffc00c81947 */ /* 0x008fea000383ffff */
[----:B------:R-:W3:Y:S01]  /*05b0*/  LDCU UR4, c[0x0][0x388] ;  /* 0x00007100ff0477ac */ /* 0x000ee20008000800 */
[----:B------:R-:W-:Y:S01]  /*05c0*/  BSSY.RECONVERGENT B0, `(.L_x_9) ;  /* 0x0000009000007945 */ /* 0x000fe20003800200 */
[----:B---3--:R-:W-:Y:S02]  /*05d0*/  ISETP.GE.AND P1, PT, R17, UR4, PT ;  /* 0x0000000411007c0c */ /* 0x008fe4000bf26270 */
[----:B------:R-:W-:-:S11]  /*05e0*/  ISETP.GE.U32.AND P2, PT, R19, UR4, PT ;  /* 0x0000000413007c0c */ /* 0x000fd6000bf46070 */
[----:B------:R-:W-:Y:S05]  /*05f0*/  @P1 BRA `(.L_x_10) ;  /* 0x0000000000141947 */ /* 0x000fea0003800000 */
[----:B------:R-:W3:Y:S04]  /*0600*/  LDG.E R4, desc[UR36][R2.64] ;  /* 0x0000002402047981 */ /* 0x000ee8000c1e1900 */
[----:B------:R-:W3:Y:S02]  /*0610*/  LDS R17, [R13] ;  /* 0x000000000d117984 */ /* 0x000ee40000000800 */
[----:B---3--:R-:W-:-:S04]  /*0620*/  FADD R17, R4, R17 ;  /* 0x0000001104117221 */ /* 0x008fc80000000000 */
[----:B------:R-:W-:-:S05]  /*0630*/  FADD R17, R17, R8 ;  /* 0x0000000811117221 */ /* 0x000fca0000000000 */
[----:B------:R3:W-:Y:S02]  /*0640*/  STG.E desc[UR36][R2.64], R17 ;  /* 0x0000001102007986 */ /* 0x0007e4000c101924 */
.L_x_10:
[----:B------:R-:W-:Y:S05]  /*0650*/  BSYNC.RECONVERGENT B0 ;  /* 0x0000000000007941 */ /* 0x000fea0003800200 */
.L_x_9:
[----:B------:R-:W-:Y:S04]  /*0660*/  BSSY.RECONVERGENT B0, `(.L_x_11) ;  /* 0x0000007000007945 */ /* 0x000fe80003800200 */
[----:B------:R-:W-:Y:S05]  /*0670*/  @P2 BRA `(.L_x_12) ;  /* 0x0000000000142947 */ /* 0x000fea0003800000 */
[----:B---3--:R-:W3:Y:S04]  /*0680*/  LDG.E R2, desc[UR36][R6.64] ;  /* 0x0000002406027981 */ /* 0x008ee8000c1e1900 */
[----:B------:R-:W3:Y:S02]  /*0690*/  LDS R3, [R15] ;  /* 0x000000000f037984 */ /* 0x000ee40000000800 */
[----:B---3--:R-:W-:-:S04]  /*06a0*/  FADD R3, R2, R3 ;  /* 0x0000000302037221 */ /* 0x008fc80000000000 */
[----:B------:R-:W-:-:S05]  /*06b0*/  FADD R3, R3, R8 ;  /* 0x0000000803037221 */ /* 0x000fca0000000000 */
[----:B------:R4:W-:Y:S02]  /*06c0*/  STG.E desc[UR36][R6.64], R3 ;  /* 0x0000000306007986 */ /* 0x0009e4000c101924 */
.L_x_12:
[----:B------:R-:W-:Y:S05]  /*06d0*/  BSYNC.RECONVERGENT B0 ;  /* 0x0000000000007941 */ /* 0x000fea0003800200 */
.L_x_11:
[----:B------:R-:W-:Y:S01]  /*06e0*/  BAR.SYNC.DEFER_BLOCKING 0x0 ;  /* 0x0000000000007b1d */ /* 0x000fe20000010000 */
[----:B--2---:R-:W-:-:S05]  /*06f0*/  FADD R8, R5, R8 ;  /* 0x0000000805087221 */ /* 0x004fca0000000000 */
[----:B------:R-:W-:Y:S05]  /*0700*/  @P0 BRA `(.L_x_13) ;  /* 0xfffffff800cc0947 */ /* 0x000fea000383ffff */
[----:B------:R-:W-:Y:S05]  /*0710*/  EXIT ;  /* 0x000000000000794d */ /* 0x000fea0003800000 */
.L_x_14:
        /* <DEDUP_REMOVED lines=14> */
.L_x_21:


//--------------------- .text._Z10scanKernelPKfPfS1_ii --------------------------
	.section	.text._Z10scanKernelPKfPfS1_ii,"ax",@progbits
	.align	128
        .global         _Z10scanKernelPKfPfS1_ii
        .type           _Z10scanKernelPKfPfS1_ii,@function
        .size           _Z10scanKernelPKfPfS1_ii,(.L_x_22 - _Z10scanKernelPKfPfS1_ii)
        .other          _Z10scanKernelPKfPfS1_ii,@"STO_CUDA_ENTRY STV_DEFAULT"
_Z10scanKernelPKfPfS1_ii:
.text._Z10scanKernelPKfPfS1_ii:
[----:B------:R-:W-:Y:S01]  /*0000*/  LDC R1, c[0x0][0x37c] ;  /* 0x0000df00ff017b82 */ /* 0x000fe20000000800 */
[----:B------:R-:W0:Y:S01]  /*0010*/  LDCU UR4, c[0x0][0x39c] ;  /* 0x00007380ff0477ac */ /* 0x000e220008000800 */
[----:B------:R-:W1:Y:S06]  /*0020*/  S2R R6, SR_TID.X ;  /* 0x0000000000067919 */ /* 0x000e6c0000002100 */
[----:B------:R-:W2:Y:S01]  /*0030*/  LDC R7, c[0x0][0x360] ;  /* 0x0000d800ff077b82 */ /* 0x000ea20000000800 */
[----:B------:R-:W-:Y:S01]  /*0040*/  IMAD.MOV.U32 R0, RZ, RZ, RZ ;  /* 0x000000ffff007224 */ /* 0x000fe200078e00ff */
[----:B------:R-:W3:Y:S01]  /*0050*/  LDCU.64 UR6, c[0x0][0x358] ;  /* 0x00006b00ff0677ac */ /* 0x000ee20008000a00 */
[----:B0-----:R-:W-:-:S09]  /*0060*/  UISETP.GE.AND UP0, UPT, UR4, 0x1, UPT ;  /* 0x000000010400788c */ /* 0x001fd2000bf06270 */
[----:B---3--:R-:W-:Y:S05]  /*0070*/  BRA.U !UP0, `(.L_x_15) ;  /* 0x0000000508587547 */ /* 0x008fea000b800000 */
[----:B------:R-:W0:Y:S01]  /*0080*/  S2R R3, SR_CgaCtaId ;  /* 0x0000000000037919 */ /* 0x000e220000008800 */
[----:B------:R-:W3:Y:S01]  /*0090*/  S2UR UR8, SR_CTAID.X ;  /* 0x00000000000879c3 */ /* 0x000ee20000002500 */
[----:B------:R-:W-:Y:S01]  /*00a0*/  MOV R8, 0x400 ;  /* 0x0000040000087802 */ /* 0x000fe20000000f00 */
[----:B------:R-:W-:Y:S01]  /*00b0*/  HFMA2 R0, -RZ, RZ, 0, 0 ;  /* 0x00000000ff007431 */ /* 0x000fe200000001ff */
[----:B-1----:R-:W-:Y:S01]  /*00c0*/  SHF.R.U32.HI R13, RZ, 0x5, R6 ;  /* 0x00000005ff0d7819 */ /* 0x002fe20000011606 */
[----:B------:R-:W-:-:S03]  /*00d0*/  UMOV UR4, URZ ;  /* 0x000000ff00047c82 */ /* 0x000fc60008000000 */
[----:B------:R-:W-:-:S04]  /*00e0*/  LOP3.LUT R13, R13, R6, RZ, 0x3c, !PT ;  /* 0x000000060d0d7212 */ /* 0x000fc800078e3cff */
[----:B------:R-:W-:Y:S02]  /*00f0*/  LEA R11, R13, 0x1, 0x1 ;  /* 0x000000010d0b7811 */ /* 0x000fe400078e08ff */
[----:B0-----:R-:W-:-:S05]  /*0100*/  LEA R8, R3, R8, 0x18 ;  /* 0x0000000803087211 */ /* 0x001fca00078ec0ff */
[--C-:B------:R-:W-:Y:S02]  /*0110*/  IMAD R12, R6, 0x4, R8.reuse ;  /* 0x00000004060c7824 */ /* 0x100fe400078e0208 */
[----:B--2---:R-:W-:-:S03]  /*0120*/  IMAD R10, R7, 0x8, R8 ;  /* 0x00000008070a7824 */ /* 0x004fc600078e0208 */
[----:B---3--:R-:W-:-:S07]  /*0130*/  LEA R9, R7, R12, 0x2 ;  /* 0x0000000c07097211 */ /* 0x008fce00078e10ff */
.L_x_18:
[----:B0-----:R-:W0:Y:S01]  /*0140*/  LDCU.64 UR10, c[0x0][0x398] ;  /* 0x00007300ff0a77ac */ /* 0x001e220008000a00 */
[----:B------:R-:W1:Y:S01]  /*0150*/  LDC.64 R4, c[0x0][0x380] ;  /* 0x0000e000ff047b82 */ /* 0x000e620000000a00 */
[----:B------:R-:W-:Y:S01]  /*0160*/  CS2R R16, SRZ ;  /* 0x0000000000107805 */ /* 0x000fe2000001ff00 */
[----:B0-----:R-:W-:-:S06]  /*0170*/  UIMAD UR5, UR8, UR11, UR4 ;  /* 0x0000000b080572a4 */ /* 0x001fcc000f8e0204 */
[----:B------:R-:W-:-:S04]  /*0180*/  IMAD R3, R7, UR5, RZ ;  /* 0x0000000507037c24 */ /* 0x000fc8000f8e02ff */
[----:B------:R-:W-:-:S04]  /*0190*/  IMAD R14, R3, 0x2, R6 ;  /* 0x00000002030e7824 */ /* 0x000fc800078e0206 */
[C-C-:B-1----:R-:W-:Y:S01]  /*01a0*/  IMAD.WIDE R2, R14.reuse, 0x4, R4.reuse ;  /* 0x000000040e027825 */ /* 0x142fe200078e0204 */
[C---:B------:R-:W-:Y:S02]  /*01b0*/  IADD3 R15, PT, PT, R14.reuse, R7, RZ ;  /* 0x000000070e0f7210 */ /* 0x040fe40007ffe0ff */
[----:B------:R-:W-:Y:S02]  /*01c0*/  ISETP.GE.AND P0, PT, R14, UR10, PT ;  /* 0x0000000a0e007c0c */ /* 0x000fe4000bf06270 */
[C---:B------:R-:W-:Y:S01]  /*01d0*/  ISETP.GE.U32.AND P1, PT, R15.reuse, UR10, PT ;  /* 0x0000000a0f007c0c */ /* 0x040fe2000bf26070 */
[----:B------:R-:W-:-:S10]  /*01e0*/  IMAD.WIDE.U32 R4, R15, 0x4, R4 ;  /* 0x000000040f047825 */ /* 0x000fd400078e0004 */
[----:B------:R-:W2:Y:S04]  /*01f0*/  @!P0 LDG.E R17, desc[UR6][R2.64] ;  /* 0x0000000602118981 */ /* 0x000ea8000c1e1900 */
[----:B---3--:R-:W3:Y:S01]  /*0200*/  @!P1 LDG.E R16, desc[UR6][R4.64] ;  /* 0x0000000604109981 */ /* 0x008ee2000c1e1900 */
[----:B------:R-:W-:Y:S01]  /*0210*/  UIADD3 UR4, UPT, UPT, UR4, 0x1, URZ ;  /* 0x0000000104047890 */ /* 0x000fe2000fffe0ff */
[----:B------:R-:W-:Y:S01]  /*0220*/  IMAD.MOV.U32 R18, RZ, RZ, 0x1 ;  /* 0x00000001ff127424 */ /* 0x000fe200078e00ff */
[----:B------:R-:W-:Y:S02]  /*0230*/  MOV R20, R7 ;  /* 0x0000000700147202 */ /* 0x000fe40000000f00 */
[----:B------:R-:W-:Y:S01]  /*0240*/  UISETP.NE.AND UP0, UPT, UR4, UR11, UPT ;  /* 0x0000000b0400728c */ /* 0x000fe2000bf05270 */
[----:B--2---:R0:W-:Y:S04]  /*0250*/  STS [R12], R17 ;  /* 0x000000110c007388 */ /* 0x0041e80000000800 */
[----:B---3--:R0:W-:Y:S01]  /*0260*/  STS [R9], R16 ;  /* 0x0000001009007388 */ /* 0x0081e20000000800 */
[----:B------:R-:W-:Y:S06]  /*0270*/  BAR.SYNC.DEFER_BLOCKING 0x0 ;  /* 0x0000000000007b1d */ /* 0x000fec0000010000 */
.L_x_16:
[----:B------:R-:W-:-:S13]  /*0280*/  ISETP.GE.U32.AND P0, PT, R13, R20, PT ;  /* 0x000000140d00720c */ /* 0x000fda0003f06070 */
[----:B0-----:R-:W-:-:S04]  /*0290*/  @!P0 IMAD R17, R11, R18, RZ ;  /* 0x000000120b118224 */ /* 0x001fc800078e02ff */
[----:B------:R-:W-:-:S05]  /*02a0*/  @!P0 IMAD R17, R17, 0x4, R8 ;  /* 0x0000000411118824 */ /* 0x000fca00078e0208 */
[C---:B------:R-:W-:Y:S01]  /*02b0*/  @!P0 LEA R16, R18.reuse, R17, 0x2 ;  /* 0x0000001112108211 */ /* 0x040fe200078e10ff */
[----:B------:R-:W-:Y:S01]  /*02c0*/  IMAD.SHL.U32 R18, R18, 0x2, RZ ;  /* 0x0000000212127824 */ /* 0x000fe200078e00ff */
[----:B------:R-:W-:Y:S04]  /*02d0*/  @!P0 LDS R17, [R17+-0x4] ;  /* 0xfffffc0011118984 */ /* 0x000fe80000000800 */
[----:B------:R-:W0:Y:S02]  /*02e0*/  @!P0 LDS R22, [R16+-0x4] ;  /* 0xfffffc0010168984 */ /* 0x000e240000000800 */
[----:B0-----:R-:W-:-:S05]  /*02f0*/  @!P0 FADD R19, R17, R22 ;  /* 0x0000001611138221 */ /* 0x001fca0000000000 */
[----:B------:R1:W-:Y:S01]  /*0300*/  @!P0 STS [R16+-0x4], R19 ;  /* 0xfffffc1310008388 */ /* 0x0003e20000000800 */
[----:B------:R-:W-:Y:S01]  /*0310*/  BAR.SYNC.DEFER_BLOCKING 0x0 ;  /* 0x0000000000007b1d */ /* 0x000fe20000010000 */
[----:B------:R-:W-:Y:S02]  /*0320*/  ISETP.GT.U32.AND P0, PT, R20, 0x1, PT ;  /* 0x000000011400780c */ /* 0x000fe40003f04070 */
[----:B------:R-:W-:-:S11]  /*0330*/  SHF.R.U32.HI R20, RZ, 0x1, R20 ;  /* 0x00000001ff147819 */ /* 0x000fd60000011614 */
[----:B-1----:R-:W-:Y:S05]  /*0340*/  @P0 BRA `(.L_x_16) ;  /* 0xfffffffc00cc0947 */ /* 0x002fea000383ffff */
[----:B------:R0:W1:Y:S01]  /*0350*/  LDS R17, [R10+-0x4] ;  /* 0xfffffc000a117984 */ /* 0x0000620000000800 */
[----:B------:R-:W-:Y:S01]  /*0360*/  BAR.SYNC.DEFER_BLOCKING 0x0 ;  /* 0x0000000000007b1d */ /* 0x000fe20000010000 */
[----:B------:R-:W-:Y:S02]  /*0370*/  ISETP.NE.AND P0, PT, R6, RZ, PT ;  /* 0x000000ff0600720c */ /* 0x000fe40003f05270 */
[----:B------:R-:W-:-:S03]  /*0380*/  MOV R16, R7 ;  /* 0x0000000700107202 */ /* 0x000fc60000000f00 */
[----:B------:R-:W-:-:S08]  /*0390*/  UMOV UR5, 0x1 ;  /* 0x0000000100057882 */ /* 0x000fd00000000000 */
[----:B------:R0:W-:Y:S01]  /*03a0*/  @!P0 STS [R10+-0x4], RZ ;  /* 0xfffffcff0a008388 */ /* 0x0001e20000000800 */
[----:B------:R-:W-:Y:S06]  /*03b0*/  BAR.SYNC.DEFER_BLOCKING 0x0 ;  /* 0x0000000000007b1d */ /* 0x000fec0000010000 */
.L_x_17:
[----:B------:R-:W-:Y:S01]  /*03c0*/  ISETP.GE.AND P0, PT, R13, UR5, PT ;  /* 0x000000050d007c0c */ /* 0x000fe2000bf06270 */
[----:B------:R-:W-:-:S12]  /*03d0*/  USHF.L.U32 UR5, UR5, 0x1, URZ ;  /* 0x0000000105057899 */ /* 0x000fd800080006ff */
[----:B------:R-:W-:-:S04]  /*03e0*/  @!P0 IMAD R19, R11, R16, RZ ;  /* 0x000000100b138224 */ /* 0x000fc800078e02ff */
[----:B------:R-:W-:-:S05]  /*03f0*/  @!P0 IMAD R19, R19, 0x4, R8 ;  /* 0x0000000413138824 */ /* 0x000fca00078e0208 */
[----:B------:R-:W-:Y:S01]  /*0400*/  @!P0 LEA R20, R16, R19, 0x2 ;  /* 0x0000001310148211 */ /* 0x000fe200078e10ff */
[----:B------:R-:W-:Y:S04]  /*0410*/  @!P0 LDS R18, [R19+-0x4] ;  /* 0xfffffc0013128984 */ /* 0x000fe80000000800 */
[----:B------:R-:W2:Y:S02]  /*0420*/  @!P0 LDS R21, [R20+-0x4] ;  /* 0xfffffc0014158984 */ /* 0x000ea40000000800 */
[----:B--2---:R-:W-:Y:S02]  /*0430*/  @!P0 FADD R23, R18, R21 ;  /* 0x0000001512178221 */ /* 0x004fe40000000000 */
[----:B------:R2:W-:Y:S04]  /*0440*/  @!P0 STS [R19+-0x4], R21 ;  /* 0xfffffc1513008388 */ /* 0x0005e80000000800 */
[----:B------:R2:W-:Y:S01]  /*0450*/  @!P0 STS [R20+-0x4], R23 ;  /* 0xfffffc1714008388 */ /* 0x0005e20000000800 */
[----:B------:R-:W-:Y:S01]  /*0460*/  BAR.SYNC.DEFER_BLOCKING 0x0 ;  /* 0x0000000000007b1d */ /* 0x000fe20000010000 */
[----:B------:R-:W-:-:S02]  /*0470*/  ISETP.GT.U32.AND P0, PT, R16, 0x1, PT ;  /* 0x000000011000780c */ /* 0x000fc40003f04070 */
[----:B------:R-:W-:-:S11]  /*0480*/  SHF.R.U32.HI R16, RZ, 0x1, R16 ;  /* 0x00000001ff107819 */ /* 0x000fd60000011610 */
[----:B--2---:R-:W-:Y:S05]  /*0490*/  @P0 BRA `(.L_x_17) ;  /* 0xfffffffc00c80947 */ /* 0x004fea000383ffff */
[----:B------:R-:W2:Y:S02]  /*04a0*/  LDCU UR5, c[0x0][0x398] ;  /* 0x00007300ff0577ac */ /* 0x000ea40008000800 */
[----:B--2---:R-:W-:-:S13]  /*04b0*/  ISETP.GE.AND P0, PT, R14, UR5, PT ;  /* 0x000000050e007c0c */ /* 0x004fda000bf06270 */
[----:B------:R-:W2:Y:S01]  /*04c0*/  @!P0 LDG.E R2, desc[UR6][R2.64] ;  /* 0x0000000602028981 */ /* 0x000ea2000c1e1900 */
[----:B------:R-:W3:Y:S01]  /*04d0*/  @!P0 LDC.64 R18, c[0x0][0x388] ;  /* 0x0000e200ff128b82 */ /* 0x000ee20000000a00 */
[----:B------:R-:W-:Y:S02]  /*04e0*/  ISETP.GE.U32.AND P1, PT, R15, UR5, PT ;  /* 0x000000050f007c0c */ /* 0x000fe4000bf26070 */
[----:B------:R-:W2:Y:S11]  /*04f0*/  @!P0 LDS R21, [R12] ;  /* 0x000000000c158984 */ /* 0x000eb60000000800 */
[----:B------:R-:W4:Y:S01]  /*0500*/  @!P1 LDS R25, [R9] ;  /* 0x0000000009199984 */ /* 0x000f220000000800 */
[----:B---3--:R-:W-:-:S04]  /*0510*/  @!P0 IMAD.WIDE R18, R14, 0x4, R18 ;  /* 0x000000040e128825 */ /* 0x008fc800078e0212 */
[----:B--2---:R-:W-:-:S04]  /*0520*/  @!P0 FADD R21, R2, R21 ;  /* 0x0000001502158221 */ /* 0x004fc80000000000 */
[----:B------:R-:W-:Y:S02]  /*0530*/  @!P0 FADD R23, R21, R0 ;  /* 0x0000000015178221 */ /* 0x000fe40000000000 */
[----:B------:R-:W2:Y:S03]  /*0540*/  @!P1 LDC.64 R20, c[0x0][0x388] ;  /* 0x0000e200ff149b82 */ /* 0x000ea60000000a00 */
[----:B------:R3:W-:Y:S04]  /*0550*/  @!P0 STG.E desc[UR6][R18.64], R23 ;  /* 0x0000001712008986 */ /* 0x0007e8000c101906 */
[----:B------:R-:W4:Y:S01]  /*0560*/  @!P1 LDG.E R4, desc[UR6][R4.64] ;  /* 0x0000000604049981 */ /* 0x000f22000c1e1900 */
[----:B--2---:R-:W-:-:S04]  /*0570*/  @!P1 IMAD.WIDE.U32 R20, R15, 0x4, R20 ;  /* 0x000000040f149825 */ /* 0x004fc800078e0014 */
[----:B----4-:R-:W-:-:S04]  /*0580*/  @!P1 FADD R25, R4, R25 ;  /* 0x0000001904199221 */ /* 0x010fc80000000000 */
[--C-:B------:R-:W-:Y:S01]  /*0590*/  @!P1 FADD R25, R25, R0.reuse ;  /* 0x0000000019199221 */ /* 0x100fe20000000000 */
[----:B-1----:R-:W-:-:S04]  /*05a0*/  FADD R0, R17, R0 ;  /* 0x0000000011007221 */ /* 0x002fc80000000000 */
[----:B------:R3:W-:Y:S01]  /*05b0*/  @!P1 STG.E desc[UR6][R20.64], R25 ;  /* 0x0000001914009986 */ /* 0x0007e2000c101906 */
[----:B------:R-:W-:Y:S06]  /*05c0*/  BAR.SYNC.DEFER_BLOCKING 0x0 ;  /* 0x0000000000007b1d */ /* 0x000fec0000010000 */
[----:B------:R-:W-:Y:S05]  /*05d0*/  BRA.U UP0, `(.L_x_18) ;  /* 0xfffffff900d87547 */ /* 0x000fea000b83ffff */
.L_x_15:
[----:B-1----:R-:W-:-:S13]  /*05e0*/  ISETP.NE.AND P0, PT, R6, RZ, PT ;  /* 0x000000ff0600720c */ /* 0x002fda0003f05270 */
[----:B------:R-:W-:Y:S05]  /*05f0*/  @P0 EXIT ;  /* 0x000000000000094d */ /* 0x000fea0003800000 */
[----:B------:R-:W1:Y:S01]  /*0600*/  S2R R5, SR_CTAID.X ;  /* 0x0000000000057919 */ /* 0x000e620000002500 */
[----:B------:R-:W1:Y:S02]  /*0610*/  LDC.64 R2, c[0x0][0x390] ;  /* 0x0000e400ff027b82 */ /* 0x000e640000000a00 */
[----:B-1----:R-:W-:-:S05]  /*0620*/  IMAD.WIDE.U32 R2, R5, 0x4, R2 ;  /* 0x0000000405027825 */ /* 0x002fca00078e0002 */
[----:B------:R-:W-:Y:S01]  /*0630*/  STG.E desc[UR6][R2.64], R0 ;  /* 0x0000000002007986 */ /* 0x000fe2000c101906 */
[----:B------:R-:W-:Y:S05]  /*0640*/  EXIT ;  /* 0x000000000000794d */ /* 0x000fea0003800000 */
.L_x_19:
        /* <DEDUP_REMOVED lines=11> */
.L_x_22:


//--------------------- .nv.global.init           --------------------------
	.section	.nv.global.init,"aw",@progbits
.nv.global.init:
	.type		$str,@object
	.size		$str,($str$1 - $str)
$str:
        /*0000*/ 	.byte	0x62, 0x6c, 0x6f, 0x63, 0x6b, 0x49, 0x64, 0x78, 0x2e, 0x78, 0x20, 0x3d, 0x3d, 0x20, 0x30, 0x00
	.type		$str$1,@object
	.size		$str$1,(__unnamed_1 - $str$1)
$str$1:
        /*0010*/ 	.byte	0x2f, 0x74, 0x6d, 0x70, 0x2f, 0x73, 0x61, 0x73, 0x73, 0x5f, 0x63, 0x75, 0x5f, 0x7a, 0x74, 0x6c
        /*0020*/ 	.byte	0x64, 0x7a, 0x32, 0x72, 0x74, 0x2f, 0x6b, 0x2e, 0x63, 0x75, 0x00
	.type		__unnamed_1,@object
	.size		__unnamed_1,(.L_0 - __unnamed_1)
__unnamed_1:
        /*002b*/ 	.byte	0x76, 0x6f, 0x69, 0x64, 0x20, 0x73, 0x63, 0x61, 0x6e, 0x4b, 0x65, 0x72, 0x6e, 0x65, 0x6c, 0x49
        /*003b*/ 	.byte	0x6e, 0x70, 0x6c, 0x61, 0x63, 0x65, 0x4f, 0x6e, 0x65, 0x42, 0x6c, 0x6f, 0x63, 0x6b, 0x28, 0x66
        /*004b*/ 	.byte	0x6c, 0x6f, 0x61, 0x74, 0x20, 0x2a, 0x2c, 0x20, 0x69, 0x6e, 0x74, 0x2c, 0x20, 0x69, 0x6e, 0x74
        /*005b*/ 	.byte	0x29, 0x00
.L_0:


//--------------------- .nv.shared._Z18addBlockSumsKernelPfS_ii --------------------------
	.section	.nv.shared._Z18addBlockSumsKernelPfS_ii,"aw",@nobits
	.sectionflags	@""
	.align	16
	.zero		1024


//--------------------- .nv.shared.reserved.0     --------------------------
	.section	.nv.shared.reserved.0,"aw",@nobits
	.weak		__nv_reservedSMEM_offset_0_alias
	.size		__nv_reservedSMEM_offset_0_alias, 0, 64
	.other		__nv_reservedSMEM_offset_0_alias,@"STO_CUDA_RESERVED_SHARED STV_DEFAULT"
__nv_reservedSMEM_offset_0_alias:
	.zero		0
	.zero		64


//--------------------- .nv.shared._Z25scanKernelInplaceOneBlockPfii --------------------------
	.section	.nv.shared._Z25scanKernelInplaceOneBlockPfii,"aw",@nobits
	.sectionflags	@""
	.align	16
	.zero		1024


//--------------------- .nv.shared._Z10scanKernelPKfPfS1_ii --------------------------
	.section	.nv.shared._Z10scanKernelPKfPfS1_ii,"aw",@nobits
	.sectionflags	@""
	.align	16
	.zero		1024


//--------------------- .nv.constant0._Z18addBlockSumsKernelPfS_ii --------------------------
	.section	.nv.constant0._Z18addBlockSumsKernelPfS_ii,"a",@progbits
	.sectionflags	@""
	.align	4
.nv.constant0._Z18addBlockSumsKernelPfS_ii:
	.zero		920


//--------------------- .nv.constant0._Z25scanKernelInplaceOneBlockPfii --------------------------
	.section	.nv.constant0._Z25scanKernelInplaceOneBlockPfii,"a",@progbits
	.sectionflags	@""
	.align	4
.nv.constant0._Z25scanKernelInplaceOneBlockPfii:
	.zero		912


//--------------------- .nv.constant0._Z10scanKernelPKfPfS1_ii --------------------------
	.section	.nv.constant0._Z10scanKernelPKfPfS1_ii,"a",@progbits
	.sectionflags	@""
	.align	4
.nv.constant0._Z10scanKernelPKfPfS1_ii:
	.zero		928


//--------------------- SYMBOLS --------------------------

	.type		.nv.reservedSmem.offset0,@object
	.size		.nv.reservedSmem.offset0,0x4
	.type		.nv.reservedSmem.cap,@object
	.size		.nv.reservedSmem.cap,0x4
	.type		__assertfail,@function
